	.target	sm_90a

	.elftype	@"ET_EXEC"


//--------------------- .note.nv.tkinfo           --------------------------
	.section	.note.nv.tkinfo,"",@"SHT_NOTE"
	.sectionflags	@"SHF_NOTE_NV_TKINFO"
	.tkinfo
        /*0018*/ 	.word	0x00000002
        /*0030*/ 	.string	""
        /*0030*/ 	.string	"ptxas"
        /*0030*/ 	.string	"Cuda compilation tools, release 13.0, V13.0.88"
        /*0030*/ 	.string	"Build cuda_13.0.r13.0/compiler.36424714_0"
        /*0030*/ 	.string	"-arch sm_90a -m 64 "



//--------------------- .note.nv.cuinfo           --------------------------
	.section	.note.nv.cuinfo,"",@"SHT_NOTE"
	.sectionflags	@"SHF_NOTE_NV_CUINFO"
        /*0018*/ 	.short	0x0002
        /*001a*/ 	.short	0x005a
        /*001c*/ 	.short	0x0082
	.zero		2


//--------------------- .nv.info                  --------------------------
	.section	.nv.info,"",@"SHT_CUDA_INFO"
	.align	4


	//----- nvinfo : EIATTR_REGCOUNT
	.align		4
        /*0000*/ 	.byte	0x04, 0x2f
        /*0002*/ 	.short	(.L_15 - .L_14)
	.align		4
.L_14:
        /*0004*/ 	.word	index@(_ZN7cutlass13device_kernelINS_4gemm6kernel13GemmUniversalIN4cute5tupleIJiiiiEEENS1_10collective13CollectiveMmaINS1_34MainloopSm90TmaGmmaWarpSpecializedILi5ENS5_IJNS4_1CILi2EEENSA_ILi1EEESC_EEENS1_35KernelTmaWarpSpecializedCooperativeEEENS5_IJNSA_ILi256EEENSA_ILi96EEENSA_ILi128EEEEEEaNS5_IJlSC_lEEEaSK_NS4_8TiledMMAINS4_8MMA_AtomIJNS4_4SM904GMMA26MMA_64x96x32_S32S8S8_SS_TNEEEENS4_6LayoutISD_NS5_IJSC_NSA_ILi0EEESS_EEEEENS5_IJNS4_10UnderscoreESV_SV_EEEEENS4_13SM90_TMA_LOADENS4_14ComposedLayoutINS4_7SwizzleILi3ELi4ELi3EEENS4_18smem_ptr_flag_bitsILi8EEENSR_INS5_IJNSA_ILi8EEESI_EEENS5_IJSI_SC_EEEEEEEvNS4_8identityENS4_23SM90_TMA_LOAD_MULTICASTES18_vS19_EENS_8epilogue10collective6detail29Sm90TmaWarpSpecializedAdapterINS1D_15DefaultEpilogueIaSK_SK_NS1C_6thread17LinearCombinationIaLi1EiiLNS1H_9ScaleType4KindE0ELNS_15FloatRoundStyleE2EaEENS1_15EpilogueDefaultEEEEEvvEEEEvNT_6ParamsE)
        /*0008*/ 	.word	0x000000a8


	//----- nvinfo : EIATTR_FRAME_SIZE
	.align		4
.L_15:
        /*000c*/ 	.byte	0x04, 0x11
        /*000e*/ 	.short	(.L_17 - .L_16)
	.align		4
.L_16:
        /*0010*/ 	.word	index@(_ZN7cutlass13device_kernelINS_4gemm6kernel13GemmUniversalIN4cute5tupleIJiiiiEEENS1_10collective13CollectiveMmaINS1_34MainloopSm90TmaGmmaWarpSpecializedILi5ENS5_IJNS4_1CILi2EEENSA_ILi1EEESC_EEENS1_35KernelTmaWarpSpecializedCooperativeEEENS5_IJNSA_ILi256EEENSA_ILi96EEENSA_ILi128EEEEEEaNS5_IJlSC_lEEEaSK_NS4_8TiledMMAINS4_8MMA_AtomIJNS4_4SM904GMMA26MMA_64x96x32_S32S8S8_SS_TNEEEENS4_6LayoutISD_NS5_IJSC_NSA_ILi0EEESS_EEEEENS5_IJNS4_10UnderscoreESV_SV_EEEEENS4_13SM90_TMA_LOADENS4_14ComposedLayoutINS4_7SwizzleILi3ELi4ELi3EEENS4_18smem_ptr_flag_bitsILi8EEENSR_INS5_IJNSA_ILi8EEESI_EEENS5_IJSI_SC_EEEEEEEvNS4_8identityENS4_23SM90_TMA_LOAD_MULTICASTES18_vS19_EENS_8epilogue10collective6detail29Sm90TmaWarpSpecializedAdapterINS1D_15DefaultEpilogueIaSK_SK_NS1C_6thread17LinearCombinationIaLi1EiiLNS1H_9ScaleType4KindE0ELNS_15FloatRoundStyleE2EaEENS1_15EpilogueDefaultEEEEEvvEEEEvNT_6ParamsE)
        /*0014*/ 	.word	0x00000000


	//----- nvinfo : EIATTR_MIN_STACK_SIZE
	.align		4
.L_17:
        /*0018*/ 	.byte	0x04, 0x12
        /*001a*/ 	.short	(.L_19 - .L_18)
	.align		4
.L_18:
        /*001c*/ 	.word	index@(_ZN7cutlass13device_kernelINS_4gemm6kernel13GemmUniversalIN4cute5tupleIJiiiiEEENS1_10collective13CollectiveMmaINS1_34MainloopSm90TmaGmmaWarpSpecializedILi5ENS5_IJNS4_1CILi2EEENSA_ILi1EEESC_EEENS1_35KernelTmaWarpSpecializedCooperativeEEENS5_IJNSA_ILi256EEENSA_ILi96EEENSA_ILi128EEEEEEaNS5_IJlSC_lEEEaSK_NS4_8TiledMMAINS4_8MMA_AtomIJNS4_4SM904GMMA26MMA_64x96x32_S32S8S8_SS_TNEEEENS4_6LayoutISD_NS5_IJSC_NSA_ILi0EEESS_EEEEENS5_IJNS4_10UnderscoreESV_SV_EEEEENS4_13SM90_TMA_LOADENS4_14ComposedLayoutINS4_7SwizzleILi3ELi4ELi3EEENS4_18smem_ptr_flag_bitsILi8EEENSR_INS5_IJNSA_ILi8EEESI_EEENS5_IJSI_SC_EEEEEEEvNS4_8identityENS4_23SM90_TMA_LOAD_MULTICASTES18_vS19_EENS_8epilogue10collective6detail29Sm90TmaWarpSpecializedAdapterINS1D_15DefaultEpilogueIaSK_SK_NS1C_6thread17LinearCombinationIaLi1EiiLNS1H_9ScaleType4KindE0ELNS_15FloatRoundStyleE2EaEENS1_15EpilogueDefaultEEEEEvvEEEEvNT_6ParamsE)
        /*0020*/ 	.word	0x00000000
.L_19:


//--------------------- .nv.compat                --------------------------
	.section	.nv.compat,"",@"SHT_CUDA_COMPAT_INFO"
	.align	4
        /*0000*/ 	.byte	0x02, 0x09, 0x01, 0x00, 0x02, 0x02, 0x04, 0x00, 0x02, 0x05, 0x05, 0x00, 0x03, 0x07, 0x01, 0x01
        /*0010*/ 	.byte	0x02, 0x03, 0x01, 0x00, 0x02, 0x06, 0x01, 0x00, 0x04, 0x0b, 0x08, 0x00, 0x00, 0x00, 0x00, 0x00
        /*0020*/ 	.byte	0x00, 0x00, 0x00, 0x00


//--------------------- .nv.info._ZN7cutlass13device_kernelINS_4gemm6kernel13GemmUniversalIN4cute5tupleIJiiiiEEENS1_10collective13CollectiveMmaINS1_34MainloopSm90TmaGmmaWarpSpecializedILi5ENS5_IJNS4_1CILi2EEENSA_ILi1EEESC_EEENS1_35KernelTmaWarpSpecializedCooperativeEEENS5_IJNSA_ILi256EEENSA_ILi96EEENSA_ILi128EEEEEEaNS5_IJlSC_lEEEaSK_NS4_8TiledMMAINS4_8MMA_AtomIJNS4_4SM904GMMA26MMA_64x96x32_S32S8S8_SS_TNEEEENS4_6LayoutISD_NS5_IJSC_NSA_ILi0EEESS_EEEEENS5_IJNS4_10UnderscoreESV_SV_EEEEENS4_13SM90_TMA_LOADENS4_14ComposedLayoutINS4_7SwizzleILi3ELi4ELi3EEENS4_18smem_ptr_flag_bitsILi8EEENSR_INS5_IJNSA_ILi8EEESI_EEENS5_IJSI_SC_EEEEEEEvNS4_8identityENS4_23SM90_TMA_LOAD_MULTICASTES18_vS19_EENS_8epilogue10collective6detail29Sm90TmaWarpSpecializedAdapterINS1D_15DefaultEpilogueIaSK_SK_NS1C_6thread17LinearCombinationIaLi1EiiLNS1H_9ScaleType4KindE0ELNS_15FloatRoundStyleE2EaEENS1_15EpilogueDefaultEEEEEvvEEEEvNT_6ParamsE --------------------------
	.section	.nv.info._ZN7cutlass13device_kernelINS_4gemm6kernel13GemmUniversalIN4cute5tupleIJiiiiEEENS1_10collective13CollectiveMmaINS1_34MainloopSm90TmaGmmaWarpSpecializedILi5ENS5_IJNS4_1CILi2EEENSA_ILi1EEESC_EEENS1_35KernelTmaWarpSpecializedCooperativeEEENS5_IJNSA_ILi256EEENSA_ILi96EEENSA_ILi128EEEEEEaNS5_IJlSC_lEEEaSK_NS4_8TiledMMAINS4_8MMA_AtomIJNS4_4SM904GMMA26MMA_64x96x32_S32S8S8_SS_TNEEEENS4_6LayoutISD_NS5_IJSC_NSA_ILi0EEESS_EEEEENS5_IJNS4_10UnderscoreESV_SV_EEEEENS4_13SM90_TMA_LOADENS4_14ComposedLayoutINS4_7SwizzleILi3ELi4ELi3EEENS4_18smem_ptr_flag_bitsILi8EEENSR_INS5_IJNSA_ILi8EEESI_EEENS5_IJSI_SC_EEEEEEEvNS4_8identityENS4_23SM90_TMA_LOAD_MULTICASTES18_vS19_EENS_8epilogue10collective6detail29Sm90TmaWarpSpecializedAdapterINS1D_15DefaultEpilogueIaSK_SK_NS1C_6thread17LinearCombinationIaLi1EiiLNS1H_9ScaleType4KindE0ELNS_15FloatRoundStyleE2EaEENS1_15EpilogueDefaultEEEEEvvEEEEvNT_6ParamsE,"",@"SHT_CUDA_INFO"
	.sectionflags	@""
	.align	4


	//----- nvinfo : EIATTR_CUDA_API_VERSION
	.align		4
        /*0000*/ 	.byte	0x04, 0x37
        /*0002*/ 	.short	(.L_21 - .L_20)
.L_20:
        /*0004*/ 	.word	0x00000082


	//----- nvinfo : EIATTR_KPARAM_INFO
	.align		4
.L_21:
        /*0008*/ 	.byte	0x04, 0x17
        /*000a*/ 	.short	(.L_23 - .L_22)
.L_22:
        /*000c*/ 	.word	0x00000000
        /*0010*/ 	.short	0x0000
        /*0012*/ 	.short	0x0070
        /*0014*/ 	.byte	0x00, 0xf0, 0x01, 0x10


	//----- nvinfo : EIATTR_SPARSE_MMA_MASK
	.align		4
.L_23:
        /*0018*/ 	.byte	0x03, 0x50
        /*001a*/ 	.short	0x0000


	//----- nvinfo : EIATTR_MAXREG_COUNT
	.align		4
        /*001c*/ 	.byte	0x03, 0x1b
        /*001e*/ 	.short	0x00a8


	//----- nvinfo : EIATTR_NUM_BARRIERS
	.align		4
        /*0020*/ 	.byte	0x02, 0x4c
        /*0022*/ 	.byte	0x01
	.zero		1


	//----- nvinfo : EIATTR_EXTERNS
	.align		4
        /*0024*/ 	.byte	0x04, 0x0f
        /*0026*/ 	.short	(.L_25 - .L_24)


	//   ....[0]....
	.align		4
.L_24:
        /*0028*/ 	.word	index@(__assertfail)


	//----- nvinfo : EIATTR_MERCURY_ISA_VERSION
	.align		4
.L_25:
        /*002c*/ 	.byte	0x03, 0x5f
        /*002e*/ 	.short	0x0101


	//----- nvinfo : EIATTR_INT_WARP_WIDE_INSTR_OFFSETS
	.align		4
        /*0030*/ 	.byte	0x04, 0x31
        /*0032*/ 	.short	(.L_27 - .L_26)


	//   ....[0]....
.L_26:
        /*0034*/ 	.word	0x000004a0


	//   ....[1]....
        /*0038*/ 	.word	0x000004d0


	//   ....[2]....
        /*003c*/ 	.word	0x000006a0


	//   ....[3]....
        /*0040*/ 	.word	0x00002160


	//----- nvinfo : EIATTR_COOP_GROUP_MASK_REGIDS
	.align		4
.L_27:
        /*0044*/ 	.byte	0x04, 0x29
        /*0046*/ 	.short	(.L_29 - .L_28)


	//   ....[0]....
.L_28:
        /*0048*/ 	.word	0xffffffff


	//   ....[1]....
        /*004c*/ 	.word	0xffffffff


	//   ....[2]....
        /*0050*/ 	.word	0xffffffff


	//   ....[3]....
        /*0054*/ 	.word	0xffffffff


	//   ....[4]....
        /*0058*/ 	.word	0xffffffff


	//   ....[5]....
        /*005c*/ 	.word	0xffffffff


	//----- nvinfo : EIATTR_COOP_GROUP_INSTR_OFFSETS
	.align		4
.L_29:
        /*0060*/ 	.byte	0x04, 0x28
        /*0062*/ 	.short	(.L_31 - .L_30)


	//   ....[0]....
.L_30:
        /*0064*/ 	.word	0x00000060


	//   ....[1]....
        /*0068*/ 	.word	0x00000070


	//   ....[2]....
        /*006c*/ 	.word	0x00000130


	//   ....[3]....
        /*0070*/ 	.word	0x000002f0


	//   ....[4]....
        /*0074*/ 	.word	0x00000820


	//   ....[5]....
        /*0078*/ 	.word	0x00001450


	//----- nvinfo : EIATTR_REG_RECONFIG
	.align		4
.L_31:
        /*007c*/ 	.byte	0x01, 0x54
	.zero		2


	//----- nvinfo : EIATTR_SYSCALL_OFFSETS
	.align		4
        /*0080*/ 	.byte	0x04, 0x46
        /*0082*/ 	.short	(.L_33 - .L_32)


	//   ....[0]....
.L_32:
        /*0084*/ 	.word	0x00001640


	//----- nvinfo : EIATTR_MBARRIER_INSTR_OFFSETS
	.align		4
.L_33:
        /*0088*/ 	.byte	0x04, 0x39
        /*008a*/ 	.short	(.L_35 - .L_34)


	//   ....[0]....
.L_34:
        /*008c*/ 	.word	0x00000230
        /*0090*/ 	.word	0x000000ff
        /*0094*/ 	.word	0x00000000
        /*0098*/ 	.short	0x0100
        /*009a*/ 	.byte	0x08
	.zero		1


	//   ....[1]....
        /*009c*/ 	.word	0x00000240
        /*00a0*/ 	.word	0x000000ff
        /*00a4*/ 	.word	0x00000028
        /*00a8*/ 	.short	0x0100
        /*00aa*/ 	.byte	0x08
	.zero		1


	//   ....[2]....
        /*00ac*/ 	.word	0x00000250
        /*00b0*/ 	.word	0x000000ff
        /*00b4*/ 	.word	0x00000008
        /*00b8*/ 	.short	0x0100
        /*00ba*/ 	.byte	0x08
	.zero		1


	//   ....[3]....
        /*00bc*/ 	.word	0x00000260
        /*00c0*/ 	.word	0x000000ff
        /*00c4*/ 	.word	0x00000030
        /*00c8*/ 	.short	0x0100
        /*00ca*/ 	.byte	0x08
	.zero		1


	//   ....[4]....
        /*00cc*/ 	.word	0x00000270
        /*00d0*/ 	.word	0x000000ff
        /*00d4*/ 	.word	0x00000010
        /*00d8*/ 	.short	0x0100
        /*00da*/ 	.byte	0x08
	.zero		1


	//   ....[5]....
        /*00dc*/ 	.word	0x00000280
        /*00e0*/ 	.word	0x000000ff
        /*00e4*/ 	.word	0x00000038
        /*00e8*/ 	.short	0x0100
        /*00ea*/ 	.byte	0x08
	.zero		1


	//   ....[6]....
        /*00ec*/ 	.word	0x00000290
        /*00f0*/ 	.word	0x000000ff
        /*00f4*/ 	.word	0x00000018
        /*00f8*/ 	.short	0x0100
        /*00fa*/ 	.byte	0x08
	.zero		1


	//   ....[7]....
        /*00fc*/ 	.word	0x000002a0
        /*0100*/ 	.word	0x000000ff
        /*0104*/ 	.word	0x00000040
        /*0108*/ 	.short	0x0100
        /*010a*/ 	.byte	0x08
	.zero		1


	//   ....[8]....
        /*010c*/ 	.word	0x000002b0
        /*0110*/ 	.word	0x000000ff
        /*0114*/ 	.word	0x00000020
        /*0118*/ 	.short	0x0100
        /*011a*/ 	.byte	0x08
	.zero		1


	//   ....[9]....
        /*011c*/ 	.word	0x000002c0
        /*0120*/ 	.word	0x000000ff
        /*0124*/ 	.word	0x00000048
        /*0128*/ 	.short	0x0100
        /*012a*/ 	.byte	0x08
	.zero		1


	//   ....[10]....
        /*012c*/ 	.word	0x00000730
        /*0130*/ 	.word	0x000000ff
        /*0134*/ 	.word	0x00000060
        /*0138*/ 	.short	0x0100
        /*013a*/ 	.byte	0x06
	.zero		1


	//   ....[11]....
        /*013c*/ 	.word	0x000007c0
        /*0140*/ 	.word	0x000000ff
        /*0144*/ 	.word	0x00000068
        /*0148*/ 	.short	0x0100
        /*014a*/ 	.byte	0x06
	.zero		1


	//   ....[12]....
        /*014c*/ 	.word	0x00001710
        /*0150*/ 	.word	0x00000003
        /*0154*/ 	.word	0x00000000
        /*0158*/ 	.short	0x010a
        /*015a*/ 	.byte	0x3f
	.zero		1


	//   ....[13]....
        /*015c*/ 	.word	0x00001770
        /*0160*/ 	.word	0x00000003
        /*0164*/ 	.word	0x00000000
        /*0168*/ 	.short	0x010a
        /*016a*/ 	.byte	0x3f
	.zero		1


	//   ....[14]....
        /*016c*/ 	.word	0x00001c30
        /*0170*/ 	.word	0x00000005
        /*0174*/ 	.word	0x00000000
        /*0178*/ 	.short	0x010a
        /*017a*/ 	.byte	0x3f
	.zero		1


	//   ....[15]....
        /*017c*/ 	.word	0x00001c70
        /*0180*/ 	.word	0x00000005
        /*0184*/ 	.word	0x00000000
        /*0188*/ 	.short	0x010a
        /*018a*/ 	.byte	0x3f
	.zero		1


	//   ....[16]....
        /*018c*/ 	.word	0x00002010
        /*0190*/ 	.word	0x00000005
        /*0194*/ 	.word	0x00000000
        /*0198*/ 	.short	0x0101
        /*019a*/ 	.byte	0x3f
	.zero		1


	//   ....[17]....
        /*019c*/ 	.word	0x00002200
        /*01a0*/ 	.word	0x00000003
        /*01a4*/ 	.word	0x00000000
        /*01a8*/ 	.short	0x0101
        /*01aa*/ 	.byte	0x3f
	.zero		1


	//   ....[18]....
        /*01ac*/ 	.word	0x00007e60
        /*01b0*/ 	.word	0x00000017
        /*01b4*/ 	.word	0x00000028
        /*01b8*/ 	.short	0x010a
        /*01ba*/ 	.byte	0x3f
	.zero		1


	//   ....[19]....
        /*01bc*/ 	.word	0x000081e0
        /*01c0*/ 	.word	0x00000006
        /*01c4*/ 	.word	0x00000068
        /*01c8*/ 	.short	0x0101
        /*01ca*/ 	.byte	0x3f
	.zero		1


	//   ....[20]....
        /*01cc*/ 	.word	0x00008930
        /*01d0*/ 	.word	0x00000007
        /*01d4*/ 	.word	0x00000000
        /*01d8*/ 	.short	0x010a
        /*01da*/ 	.byte	0x3f
	.zero		1


	//   ....[21]....
        /*01dc*/ 	.word	0x000089b0
        /*01e0*/ 	.word	0x00000006
        /*01e4*/ 	.word	0x00000000
        /*01e8*/ 	.short	0x010a
        /*01ea*/ 	.byte	0x3f
	.zero		1


	//   ....[22]....
        /*01ec*/ 	.word	0x00008a40
        /*01f0*/ 	.word	0x00000007
        /*01f4*/ 	.word	0x00000000
        /*01f8*/ 	.short	0x010a
        /*01fa*/ 	.byte	0x3f
	.zero		1


	//   ....[23]....
        /*01fc*/ 	.word	0x00008ad0
        /*0200*/ 	.word	0x00000006
        /*0204*/ 	.word	0x00000000
        /*0208*/ 	.short	0x010a
        /*020a*/ 	.byte	0x3f
	.zero		1


	//   ....[24]....
        /*020c*/ 	.word	0x00008b60
        /*0210*/ 	.word	0x00000005
        /*0214*/ 	.word	0x00000000
        /*0218*/ 	.short	0x010a
        /*021a*/ 	.byte	0x3f
	.zero		1


	//   ....[25]....
        /*021c*/ 	.word	0x00008bc0
        /*0220*/ 	.word	0x00000003
        /*0224*/ 	.word	0x00000000
        /*0228*/ 	.short	0x010a
        /*022a*/ 	.byte	0x3f
	.zero		1


	//   ....[26]....
        /*022c*/ 	.word	0x00008c10
        /*0230*/ 	.word	0x00000005
        /*0234*/ 	.word	0x00000000
        /*0238*/ 	.short	0x010a
        /*023a*/ 	.byte	0x3f
	.zero		1


	//   ....[27]....
        /*023c*/ 	.word	0x00008ce0
        /*0240*/ 	.word	0x00000017
        /*0244*/ 	.word	0x00000028
        /*0248*/ 	.short	0x010a
        /*024a*/ 	.byte	0x3f
	.zero		1


	//   ....[28]....
        /*024c*/ 	.word	0x00008db0
        /*0250*/ 	.word	0x00000007
        /*0254*/ 	.word	0x00000000
        /*0258*/ 	.short	0x010a
        /*025a*/ 	.byte	0x3f
	.zero		1


	//   ....[29]....
        /*025c*/ 	.word	0x00008e00
        /*0260*/ 	.word	0x00000006
        /*0264*/ 	.word	0x00000000
        /*0268*/ 	.short	0x010a
        /*026a*/ 	.byte	0x3f
	.zero		1


	//   ....[30]....
        /*026c*/ 	.word	0x00008e50
        /*0270*/ 	.word	0x00000007
        /*0274*/ 	.word	0x00000000
        /*0278*/ 	.short	0x010a
        /*027a*/ 	.byte	0x3f
	.zero		1


	//   ....[31]....
        /*027c*/ 	.word	0x00008ea0
        /*0280*/ 	.word	0x00000006
        /*0284*/ 	.word	0x00000000
        /*0288*/ 	.short	0x010a
        /*028a*/ 	.byte	0x3f
	.zero		1


	//----- nvinfo : EIATTR_NUM_MBARRIERS
	.align		4
.L_35:
        /*028c*/ 	.byte	0x03, 0x38
        /*028e*/ 	.short	0x000c


	//----- nvinfo : EIATTR_EXIT_INSTR_OFFSETS
	.align		4
        /*0290*/ 	.byte	0x04, 0x1c
        /*0292*/ 	.short	(.L_37 - .L_36)


	//   ....[0]....
.L_36:
        /*0294*/ 	.word	0x000009f0


	//   ....[1]....
        /*0298*/ 	.word	0x00001210


	//   ....[2]....
        /*029c*/ 	.word	0x000075e0


	//   ....[3]....
        /*02a0*/ 	.word	0x00007b40


	//   ....[4]....
        /*02a4*/ 	.word	0x00008bb0


	//----- nvinfo : EIATTR_MAX_THREADS
	.align		4
.L_37:
        /*02a8*/ 	.byte	0x04, 0x05
        /*02aa*/ 	.short	(.L_39 - .L_38)
.L_38:
        /*02ac*/ 	.word	0x00000180
        /*02b0*/ 	.word	0x00000001
        /*02b4*/ 	.word	0x00000001


	//----- nvinfo : EIATTR_CRS_STACK_SIZE
	.align		4
.L_39:
        /*02b8*/ 	.byte	0x04, 0x1e
        /*02ba*/ 	.short	(.L_41 - .L_40)
.L_40:
        /*02bc*/ 	.word	0x00000000


	//----- nvinfo : EIATTR_CBANK_PARAM_SIZE
	.align		4
.L_41:
        /*02c0*/ 	.byte	0x03, 0x19
        /*02c2*/ 	.short	0x0470


	//----- nvinfo : EIATTR_PARAM_CBANK
	.align		4
        /*02c4*/ 	.byte	0x04, 0x0a
        /*02c6*/ 	.short	(.L_43 - .L_42)
	.align		4
.L_42:
        /*02c8*/ 	.word	index@(.nv.constant0._ZN7cutlass13device_kernelINS_4gemm6kernel13GemmUniversalIN4cute5tupleIJiiiiEEENS1_10collective13CollectiveMmaINS1_34MainloopSm90TmaGmmaWarpSpecializedILi5ENS5_IJNS4_1CILi2EEENSA_ILi1EEESC_EEENS1_35KernelTmaWarpSpecializedCooperativeEEENS5_IJNSA_ILi256EEENSA_ILi96EEENSA_ILi128EEEEEEaNS5_IJlSC_lEEEaSK_NS4_8TiledMMAINS4_8MMA_AtomIJNS4_4SM904GMMA26MMA_64x96x32_S32S8S8_SS_TNEEEENS4_6LayoutISD_NS5_IJSC_NSA_ILi0EEESS_EEEEENS5_IJNS4_10UnderscoreESV_SV_EEEEENS4_13SM90_TMA_LOADENS4_14ComposedLayoutINS4_7SwizzleILi3ELi4ELi3EEENS4_18smem_ptr_flag_bitsILi8EEENSR_INS5_IJNSA_ILi8EEESI_EEENS5_IJSI_SC_EEEEEEEvNS4_8identityENS4_23SM90_TMA_LOAD_MULTICASTES18_vS19_EENS_8epilogue10collective6detail29Sm90TmaWarpSpecializedAdapterINS1D_15DefaultEpilogueIaSK_SK_NS1C_6thread17LinearCombinationIaLi1EiiLNS1H_9ScaleType4KindE0ELNS_15FloatRoundStyleE2EaEENS1_15EpilogueDefaultEEEEEvvEEEEvNT_6ParamsE)
        /*02cc*/ 	.short	0x0210
        /*02ce*/ 	.short	0x0470


	//----- nvinfo : EIATTR_SW_WAR
	.align		4
.L_43:
        /*02d0*/ 	.byte	0x04, 0x36
        /*02d2*/ 	.short	(.L_45 - .L_44)
.L_44:
        /*02d4*/ 	.word	0x00000008
.L_45:


//--------------------- .nv.callgraph             --------------------------
	.section	.nv.callgraph,"",@"SHT_CUDA_CALLGRAPH"
	.align	4
	.sectionentsize	8
	.align		4
        /*0000*/ 	.word	0x00000000
	.align		4
        /*0004*/ 	.word	0xffffffff
	.align		4
        /*0008*/ 	.word	index@(_ZN7cutlass13device_kernelINS_4gemm6kernel13GemmUniversalIN4cute5tupleIJiiiiEEENS1_10collective13CollectiveMmaINS1_34MainloopSm90TmaGmmaWarpSpecializedILi5ENS5_IJNS4_1CILi2EEENSA_ILi1EEESC_EEENS1_35KernelTmaWarpSpecializedCooperativeEEENS5_IJNSA_ILi256EEENSA_ILi96EEENSA_ILi128EEEEEEaNS5_IJlSC_lEEEaSK_NS4_8TiledMMAINS4_8MMA_AtomIJNS4_4SM904GMMA26MMA_64x96x32_S32S8S8_SS_TNEEEENS4_6LayoutISD_NS5_IJSC_NSA_ILi0EEESS_EEEEENS5_IJNS4_10UnderscoreESV_SV_EEEEENS4_13SM90_TMA_LOADENS4_14ComposedLayoutINS4_7SwizzleILi3ELi4ELi3EEENS4_18smem_ptr_flag_bitsILi8EEENSR_INS5_IJNSA_ILi8EEESI_EEENS5_IJSI_SC_EEEEEEEvNS4_8identityENS4_23SM90_TMA_LOAD_MULTICASTES18_vS19_EENS_8epilogue10collective6detail29Sm90TmaWarpSpecializedAdapterINS1D_15DefaultEpilogueIaSK_SK_NS1C_6thread17LinearCombinationIaLi1EiiLNS1H_9ScaleType4KindE0ELNS_15FloatRoundStyleE2EaEENS1_15EpilogueDefaultEEEEEvvEEEEvNT_6ParamsE)
	.align		4
        /*000c*/ 	.word	index@(__assertfail)
	.align		4
        /*0010*/ 	.word	0x00000000
	.align		4
        /*0014*/ 	.word	0xfffffffe
	.align		4
        /*0018*/ 	.word	0x00000000
	.align		4
        /*001c*/ 	.word	0xfffffffd
	.align		4
        /*0020*/ 	.word	0x00000000
	.align		4
        /*0024*/ 	.word	0xfffffffc


//--------------------- .nv.constant4             --------------------------
	.section	.nv.constant4,"a",@progbits
	.align	8
	.align		8
.nv.constant4:
        /*0000*/ 	.dword	__assertfail
	.align		8
        /*0008*/ 	.dword	__unnamed_1
	.align		8
        /*0010*/ 	.dword	_ZN40_INTERNAL_f84e2cc7_4_k_cu_6cf129bc_156254cuda3std3__45__cpo5beginE
	.align		8
        /*0018*/ 	.dword	_ZN40_INTERNAL_f84e2cc7_4_k_cu_6cf129bc_156254cuda3std3__45__cpo3endE
	.align		8
        /*0020*/ 	.dword	_ZN40_INTERNAL_f84e2cc7_4_k_cu_6cf129bc_156254cuda3std3__45__cpo6cbeginE
	.align		8
        /*0028*/ 	.dword	_ZN40_INTERNAL_f84e2cc7_4_k_cu_6cf129bc_156254cuda3std3__45__cpo4cendE
	.align		8
        /*0030*/ 	.dword	_ZN40_INTERNAL_f84e2cc7_4_k_cu_6cf129bc_156254cuda3std3__442_GLOBAL__N__f84e2cc7_4_k_cu_6cf129bc_156256ignoreE
	.align		8
        /*0038*/ 	.dword	_ZN40_INTERNAL_f84e2cc7_4_k_cu_6cf129bc_156254cuda3std3__419piecewise_constructE
	.align		8
        /*0040*/ 	.dword	_ZN40_INTERNAL_f84e2cc7_4_k_cu_6cf129bc_156254cuda3std3__48in_placeE
	.align		8
        /*0048*/ 	.dword	_ZN40_INTERNAL_f84e2cc7_4_k_cu_6cf129bc_156254cuda3std6ranges3__45__cpo4swapE
	.align		8
        /*0050*/ 	.dword	_ZN40_INTERNAL_f84e2cc7_4_k_cu_6cf129bc_156254cuda3std6ranges3__45__cpo9iter_moveE
	.align		8
        /*0058*/ 	.dword	_ZN40_INTERNAL_f84e2cc7_4_k_cu_6cf129bc_156254cute7productE
	.align		8
        /*0060*/ 	.dword	_ZN40_INTERNAL_f84e2cc7_4_k_cu_6cf129bc_156254cute1_E
	.align		8
        /*0068*/ 	.dword	$str$22
	.align		8
        /*0070*/ 	.dword	$str$23


//--------------------- .text._ZN7cutlass13device_kernelINS_4gemm6kernel13GemmUniversalIN4cute5tupleIJiiiiEEENS1_10collective13CollectiveMmaINS1_34MainloopSm90TmaGmmaWarpSpecializedILi5ENS5_IJNS4_1CILi2EEENSA_ILi1EEESC_EEENS1_35KernelTmaWarpSpecializedCooperativeEEENS5_IJNSA_ILi256EEENSA_ILi96EEENSA_ILi128EEEEEEaNS5_IJlSC_lEEEaSK_NS4_8TiledMMAINS4_8MMA_AtomIJNS4_4SM904GMMA26MMA_64x96x32_S32S8S8_SS_TNEEEENS4_6LayoutISD_NS5_IJSC_NSA_ILi0EEESS_EEEEENS5_IJNS4_10UnderscoreESV_SV_EEEEENS4_13SM90_TMA_LOADENS4_14ComposedLayoutINS4_7SwizzleILi3ELi4ELi3EEENS4_18smem_ptr_flag_bitsILi8EEENSR_INS5_IJNSA_ILi8EEESI_EEENS5_IJSI_SC_EEEEEEEvNS4_8identityENS4_23SM90_TMA_LOAD_MULTICASTES18_vS19_EENS_8epilogue10collective6detail29Sm90TmaWarpSpecializedAdapterINS1D_15DefaultEpilogueIaSK_SK_NS1C_6thread17LinearCombinationIaLi1EiiLNS1H_9ScaleType4KindE0ELNS_15FloatRoundStyleE2EaEENS1_15EpilogueDefaultEEEEEvvEEEEvNT_6ParamsE --------------------------
	.section	.text._ZN7cutlass13device_kernelINS_4gemm6kernel13GemmUniversalIN4cute5tupleIJiiiiEEENS1_10collective13CollectiveMmaINS1_34MainloopSm90TmaGmmaWarpSpecializedILi5ENS5_IJNS4_1CILi2EEENSA_ILi1EEESC_EEENS1_35KernelTmaWarpSpecializedCooperativeEEENS5_IJNSA_ILi256EEENSA_ILi96EEENSA_ILi128EEEEEEaNS5_IJlSC_lEEEaSK_NS4_8TiledMMAINS4_8MMA_AtomIJNS4_4SM904GMMA26MMA_64x96x32_S32S8S8_SS_TNEEEENS4_6LayoutISD_NS5_IJSC_NSA_ILi0EEESS_EEEEENS5_IJNS4_10UnderscoreESV_SV_EEEEENS4_13SM90_TMA_LOADENS4_14ComposedLayoutINS4_7SwizzleILi3ELi4ELi3EEENS4_18smem_ptr_flag_bitsILi8EEENSR_INS5_IJNSA_ILi8EEESI_EEENS5_IJSI_SC_EEEEEEEvNS4_8identityENS4_23SM90_TMA_LOAD_MULTICASTES18_vS19_EENS_8epilogue10collective6detail29Sm90TmaWarpSpecializedAdapterINS1D_15DefaultEpilogueIaSK_SK_NS1C_6thread17LinearCombinationIaLi1EiiLNS1H_9ScaleType4KindE0ELNS_15FloatRoundStyleE2EaEENS1_15EpilogueDefaultEEEEEvvEEEEvNT_6ParamsE,"ax",@progbits
	.align	128
.text._ZN7cutlass13device_kernelINS_4gemm6kernel13GemmUniversalIN4cute5tupleIJiiiiEEENS1_10collective13CollectiveMmaINS1_34MainloopSm90TmaGmmaWarpSpecializedILi5ENS5_IJNS4_1CILi2EEENSA_ILi1EEESC_EEENS1_35KernelTmaWarpSpecializedCooperativeEEENS5_IJNSA_ILi256EEENSA_ILi96EEENSA_ILi128EEEEEEaNS5_IJlSC_lEEEaSK_NS4_8TiledMMAINS4_8MMA_AtomIJNS4_4SM904GMMA26MMA_64x96x32_S32S8S8_SS_TNEEEENS4_6LayoutISD_NS5_IJSC_NSA_ILi0EEESS_EEEEENS5_IJNS4_10UnderscoreESV_SV_EEEEENS4_13SM90_TMA_LOADENS4_14ComposedLayoutINS4_7SwizzleILi3ELi4ELi3EEENS4_18smem_ptr_flag_bitsILi8EEENSR_INS5_IJNSA_ILi8EEESI_EEENS5_IJSI_SC_EEEEEEEvNS4_8identityENS4_23SM90_TMA_LOAD_MULTICASTES18_vS19_EENS_8epilogue10collective6detail29Sm90TmaWarpSpecializedAdapterINS1D_15DefaultEpilogueIaSK_SK_NS1C_6thread17LinearCombinationIaLi1EiiLNS1H_9ScaleType4KindE0ELNS_15FloatRoundStyleE2EaEENS1_15EpilogueDefaultEEEEEvvEEEEvNT_6ParamsE:
        .type           _ZN7cutlass13device_kernelINS_4gemm6kernel13GemmUniversalIN4cute5tupleIJiiiiEEENS1_10collective13CollectiveMmaINS1_34MainloopSm90TmaGmmaWarpSpecializedILi5ENS5_IJNS4_1CILi2EEENSA_ILi1EEESC_EEENS1_35KernelTmaWarpSpecializedCooperativeEEENS5_IJNSA_ILi256EEENSA_ILi96EEENSA_ILi128EEEEEEaNS5_IJlSC_lEEEaSK_NS4_8TiledMMAINS4_8MMA_AtomIJNS4_4SM904GMMA26MMA_64x96x32_S32S8S8_SS_TNEEEENS4_6LayoutISD_NS5_IJSC_NSA_ILi0EEESS_EEEEENS5_IJNS4_10UnderscoreESV_SV_EEEEENS4_13SM90_TMA_LOADENS4_14ComposedLayoutINS4_7SwizzleILi3ELi4ELi3EEENS4_18smem_ptr_flag_bitsILi8EEENSR_INS5_IJNSA_ILi8EEESI_EEENS5_IJSI_SC_EEEEEEEvNS4_8identityENS4_23SM90_TMA_LOAD_MULTICASTES18_vS19_EENS_8epilogue10collective6detail29Sm90TmaWarpSpecializedAdapterINS1D_15DefaultEpilogueIaSK_SK_NS1C_6thread17LinearCombinationIaLi1EiiLNS1H_9ScaleType4KindE0ELNS_15FloatRoundStyleE2EaEENS1_15EpilogueDefaultEEEEEvvEEEEvNT_6ParamsE,@function
        .size           _ZN7cutlass13device_kernelINS_4gemm6kernel13GemmUniversalIN4cute5tupleIJiiiiEEENS1_10collective13CollectiveMmaINS1_34MainloopSm90TmaGmmaWarpSpecializedILi5ENS5_IJNS4_1CILi2EEENSA_ILi1EEESC_EEENS1_35KernelTmaWarpSpecializedCooperativeEEENS5_IJNSA_ILi256EEENSA_ILi96EEENSA_ILi128EEEEEEaNS5_IJlSC_lEEEaSK_NS4_8TiledMMAINS4_8MMA_AtomIJNS4_4SM904GMMA26MMA_64x96x32_S32S8S8_SS_TNEEEENS4_6LayoutISD_NS5_IJSC_NSA_ILi0EEESS_EEEEENS5_IJNS4_10UnderscoreESV_SV_EEEEENS4_13SM90_TMA_LOADENS4_14ComposedLayoutINS4_7SwizzleILi3ELi4ELi3EEENS4_18smem_ptr_flag_bitsILi8EEENSR_INS5_IJNSA_ILi8EEESI_EEENS5_IJSI_SC_EEEEEEEvNS4_8identityENS4_23SM90_TMA_LOAD_MULTICASTES18_vS19_EENS_8epilogue10collective6detail29Sm90TmaWarpSpecializedAdapterINS1D_15DefaultEpilogueIaSK_SK_NS1C_6thread17LinearCombinationIaLi1EiiLNS1H_9ScaleType4KindE0ELNS_15FloatRoundStyleE2EaEENS1_15EpilogueDefaultEEEEEvvEEEEvNT_6ParamsE,(.L_x_267 - _ZN7cutlass13device_kernelINS_4gemm6kernel13GemmUniversalIN4cute5tupleIJiiiiEEENS1_10collective13CollectiveMmaINS1_34MainloopSm90TmaGmmaWarpSpecializedILi5ENS5_IJNS4_1CILi2EEENSA_ILi1EEESC_EEENS1_35KernelTmaWarpSpecializedCooperativeEEENS5_IJNSA_ILi256EEENSA_ILi96EEENSA_ILi128EEEEEEaNS5_IJlSC_lEEEaSK_NS4_8TiledMMAINS4_8MMA_AtomIJNS4_4SM904GMMA26MMA_64x96x32_S32S8S8_SS_TNEEEENS4_6LayoutISD_NS5_IJSC_NSA_ILi0EEESS_EEEEENS5_IJNS4_10UnderscoreESV_SV_EEEEENS4_13SM90_TMA_LOADENS4_14ComposedLayoutINS4_7SwizzleILi3ELi4ELi3EEENS4_18smem_ptr_flag_bitsILi8EEENSR_INS5_IJNSA_ILi8EEESI_EEENS5_IJSI_SC_EEEEEEEvNS4_8identityENS4_23SM90_TMA_LOAD_MULTICASTES18_vS19_EENS_8epilogue10collective6detail29Sm90TmaWarpSpecializedAdapterINS1D_15DefaultEpilogueIaSK_SK_NS1C_6thread17LinearCombinationIaLi1EiiLNS1H_9ScaleType4KindE0ELNS_15FloatRoundStyleE2EaEENS1_15EpilogueDefaultEEEEEvvEEEEvNT_6ParamsE)
        .other          _ZN7cutlass13device_kernelINS_4gemm6kernel13GemmUniversalIN4cute5tupleIJiiiiEEENS1_10collective13CollectiveMmaINS1_34MainloopSm90TmaGmmaWarpSpecializedILi5ENS5_IJNS4_1CILi2EEENSA_ILi1EEESC_EEENS1_35KernelTmaWarpSpecializedCooperativeEEENS5_IJNSA_ILi256EEENSA_ILi96EEENSA_ILi128EEEEEEaNS5_IJlSC_lEEEaSK_NS4_8TiledMMAINS4_8MMA_AtomIJNS4_4SM904GMMA26MMA_64x96x32_S32S8S8_SS_TNEEEENS4_6LayoutISD_NS5_IJSC_NSA_ILi0EEESS_EEEEENS5_IJNS4_10UnderscoreESV_SV_EEEEENS4_13SM90_TMA_LOADENS4_14ComposedLayoutINS4_7SwizzleILi3ELi4ELi3EEENS4_18smem_ptr_flag_bitsILi8EEENSR_INS5_IJNSA_ILi8EEESI_EEENS5_IJSI_SC_EEEEEEEvNS4_8identityENS4_23SM90_TMA_LOAD_MULTICASTES18_vS19_EENS_8epilogue10collective6detail29Sm90TmaWarpSpecializedAdapterINS1D_15DefaultEpilogueIaSK_SK_NS1C_6thread17LinearCombinationIaLi1EiiLNS1H_9ScaleType4KindE0ELNS_15FloatRoundStyleE2EaEENS1_15EpilogueDefaultEEEEEvvEEEEvNT_6ParamsE,@"STO_CUDA_ENTRY STV_DEFAULT"
_ZN7cutlass13device_kernelINS_4gemm6kernel13GemmUniversalIN4cute5tupleIJiiiiEEENS1_10collective13CollectiveMmaINS1_34MainloopSm90TmaGmmaWarpSpecializedILi5ENS5_IJNS4_1CILi2EEENSA_ILi1EEESC_EEENS1_35KernelTmaWarpSpecializedCooperativeEEENS5_IJNSA_ILi256EEENSA_ILi96EEENSA_ILi128EEEEEEaNS5_IJlSC_lEEEaSK_NS4_8TiledMMAINS4_8MMA_AtomIJNS4_4SM904GMMA26MMA_64x96x32_S32S8S8_SS_TNEEEENS4_6LayoutISD_NS5_IJSC_NSA_ILi0EEESS_EEEEENS5_IJNS4_10UnderscoreESV_SV_EEEEENS4_13SM90_TMA_LOADENS4_14ComposedLayoutINS4_7SwizzleILi3ELi4ELi3EEENS4_18smem_ptr_flag_bitsILi8EEENSR_INS5_IJNSA_ILi8EEESI_EEENS5_IJSI_SC_EEEEEEEvNS4_8identityENS4_23SM90_TMA_LOAD_MULTICASTES18_vS19_EENS_8epilogue10collective6detail29Sm90TmaWarpSpecializedAdapterINS1D_15DefaultEpilogueIaSK_SK_NS1C_6thread17LinearCombinationIaLi1EiiLNS1H_9ScaleType4KindE0ELNS_15FloatRoundStyleE2EaEENS1_15EpilogueDefaultEEEEEvvEEEEvNT_6ParamsE:
[----:B------:R-:W0:Y:S01]  /*0000*/  LDC R1, c[0x0][0x28] ;  /* 0x00000a00ff017b82 */ /* 0x000e220000000800 */
[----:B------:R-:W1:Y:S01]  /*0010*/  S2R R128, SR_TID.X ;  /* 0x0000000000807919 */ /* 0x000e620000002100 */
[----:B------:R-:W-:Y:S01]  /*0020*/  ELECT P0, URZ, PT ;  /* 0x00000000003f782f */ /* 0x000fe20003800000 */
[----:B------:R-:W-:Y:S01]  /*0030*/  BSSY B0, `(.L_x_0) ;  /* 0x000000f000007945 */ /* 0x000fe20003800000 */
[--C-:B-1----:R-:W-:Y:S02]  /*0040*/  SHF.R.U32.HI R0, RZ, 0x5, R128.reuse ;  /* 0x00000005ff007819 */ /* 0x102fe40000011680 */
[----:B------:R-:W-:-:S03]  /*0050*/  SHF.R.U32.HI R7, RZ, 0x7, R128 ;  /* 0x00000007ff077819 */ /* 0x000fc60000011680 */
[----:B------:R-:W1:Y:S04]  /*0060*/  SHFL.IDX PT, R3, R0, RZ, 0x1f ;  /* 0x00001fff00037589 */ /* 0x000e6800000e0000 */
[----:B------:R2:W3:Y:S01]  /*0070*/  SHFL.IDX PT, R2, R7, RZ, 0x1f ;  /* 0x00001fff07027589 */ /* 0x0004e200000e0000 */
[----:B-1----:R-:W-:-:S13]  /*0080*/  ISETP.NE.OR P0, PT, R3, RZ, !P0 ;  /* 0x000000ff0300720c */ /* 0x002fda0004705670 */
[----:B0-23--:R-:W-:Y:S05]  /*0090*/  @P0 BRA `(.L_x_1) ;  /* 0x0000000000200947 */ /* 0x00dfea0003800000 */
[----:B------:R-:W-:Y:S02]  /*00a0*/  ULDC.64 UR4, c[0x0][0x198] ;  /* 0x0000660000047ab9 */ /* 0x000fe40000000a00 */
[----:B------:R-:W-:Y:S02]  /*00b0*/  UIADD3 UR6, UP0, UR4, 0xf0, URZ ;  /* 0x000000f004067890 */ /* 0x000fe4000ff1e03f */
[----:B------:R-:W-:Y:S02]  /*00c0*/  UIADD3 UR4, UP1, UR4, 0x1f0, URZ ;  /* 0x000001f004047890 */ /* 0x000fe4000ff3e03f */
[----:B------:R-:W-:Y:S02]  /*00d0*/  UIADD3.X UR7, URZ, UR5, URZ, UP0, !UPT ;  /* 0x000000053f077290 */ /* 0x000fe400087fe43f */
[----:B------:R-:W-:-:S07]  /*00e0*/  UIADD3.X UR5, URZ, UR5, URZ, UP1, !UPT ;  /* 0x000000053f057290 */ /* 0x000fce0008ffe43f */
[----:B------:R0:W-:Y:S02]  /*00f0*/  UTMACCTL.PF [UR6] ;  /* 0x00000000060079b9 */ /* 0x0001e40008040000 */
[----:B------:R0:W-:Y:S02]  /*0100*/  UTMACCTL.PF [UR4] ;  /* 0x00000000040079b9 */ /* 0x0001e40008040000 */
[----:B0-----:R-:W-:Y:S01]  /*0110*/  NOP ;  /* 0x0000000000007918 */ /* 0x001fe20000000000 */
.L_x_1:
[----:B------:R-:W-:Y:S05]  /*0120*/  BSYNC B0 ;  /* 0x0000000000007941 */ /* 0x000fea0003800000 */
.L_x_0:
[----:B------:R-:W0:Y:S02]  /*0130*/  SHFL.IDX PT, R5, R0, RZ, 0x1f ;  /* 0x00001fff00057589 */ /* 0x000e2400000e0000 */
[----:B0-----:R-:W-:-:S13]  /*0140*/  ISETP.NE.AND P0, PT, R5, RZ, PT ;  /* 0x000000ff0500720c */ /* 0x001fda0003f05270 */
[----:B------:R-:W-:Y:S05]  /*0150*/  @P0 BRA `(.L_x_2) ;  /* 0x0000000000600947 */ /* 0x000fea0003800000 */
[----:B------:R-:W0:Y:S01]  /*0160*/  S2UR UR8, SR_CgaCtaId ;  /* 0x00000000000879c3 */ /* 0x000e220000008800 */
[----:B------:R-:W-:Y:S01]  /*0170*/  UMOV UR4, 0x400 ;  /* 0x0000040000047882 */ /* 0x000fe20000000000 */
[----:B------:R-:W-:Y:S01]  /*0180*/  UMOV UR5, 0x1 ;  /* 0x0000000100057882 */ /* 0x000fe20000000000 */
[----:B------:R-:W-:Y:S01]  /*0190*/  UMOV UR6, 0x4 ;  /* 0x0000000400067882 */ /* 0x000fe20000000000 */
[----:B------:R-:W-:Y:S01]  /*01a0*/  ELECT P0, URZ, PT ;  /* 0x00000000003f782f */ /* 0x000fe20003800000 */
[----:B------:R-:W-:-:S04]  /*01b0*/  UIADD3 UR6, -UR6, 0x100000, URZ ;  /* 0x0010000006067890 */ /* 0x000fc8000fffe13f */
[----:B------:R-:W-:Y:S02]  /*01c0*/  USHF.L.U32 UR7, UR6, 0xb, URZ ;  /* 0x0000000b06077899 */ /* 0x000fe4000800063f */
[----:B------:R-:W-:Y:S02]  /*01d0*/  USHF.L.U32 UR6, UR6, 0x1, URZ ;  /* 0x0000000106067899 */ /* 0x000fe4000800063f */
[----:B0-----:R-:W-:Y:S02]  /*01e0*/  ULEA UR8, UR8, UR4, 0x18 ;  /* 0x0000000408087291 */ /* 0x001fe4000f8ec03f */
[----:B------:R-:W-:-:S04]  /*01f0*/  UIADD3 UR4, -UR5, 0x100000, URZ ;  /* 0x0010000005047890 */ /* 0x000fc8000fffe13f */
[----:B------:R-:W-:Y:S02]  /*0200*/  USHF.L.U32 UR5, UR4, 0xb, URZ ;  /* 0x0000000b04057899 */ /* 0x000fe4000800063f */
[----:B------:R-:W-:Y:S01]  /*0210*/  USHF.L.U32 UR4, UR4, 0x1, URZ ;  /* 0x0000000104047899 */ /* 0x000fe2000800063f */
[----:B------:R-:W0:Y:S11]  /*0220*/  FENCE.VIEW.ASYNC.S ;  /* 0x00000000000073c6 */ /* 0x000e360000000000 */
[----:B0-----:R0:W1:Y:S01]  /*0230*/  SYNCS.EXCH.64 URZ, [UR8], UR4 ;  /* 0x00000004083f75b2 */ /* 0x0010620008000100 */
[----:B------:R0:W2:Y:S01]  /*0240*/  SYNCS.EXCH.64 URZ, [UR8+0x28], UR6 ;  /* 0x00002806083f75b2 */ /* 0x0000a20008000100 */
[----:B------:R0:W3:Y:S01]  /*0250*/  SYNCS.EXCH.64 URZ, [UR8+0x8], UR4 ;  /* 0x00000804083f75b2 */ /* 0x0000e20008000100 */
[----:B------:R0:W4:Y:S01]  /*0260*/  SYNCS.EXCH.64 URZ, [UR8+0x30], UR6 ;  /* 0x00003006083f75b2 */ /* 0x0001220008000100 */
[----:B------:R0:W0:Y:S01]  /*0270*/  SYNCS.EXCH.64 URZ, [UR8+0x10], UR4 ;  /* 0x00001004083f75b2 */ /* 0x0000220008000100 */
[----:B------:R0:W0:Y:S01]  /*0280*/  SYNCS.EXCH.64 URZ, [UR8+0x38], UR6 ;  /* 0x00003806083f75b2 */ /* 0x0000220008000100 */
[----:B------:R0:W0:Y:S01]  /*0290*/  SYNCS.EXCH.64 URZ, [UR8+0x18], UR4 ;  /* 0x00001804083f75b2 */ /* 0x0000220008000100 */
[----:B------:R0:W0:Y:S01]  /*02a0*/  SYNCS.EXCH.64 URZ, [UR8+0x40], UR6 ;  /* 0x00004006083f75b2 */ /* 0x0000220008000100 */
[----:B------:R0:W0:Y:S01]  /*02b0*/  SYNCS.EXCH.64 URZ, [UR8+0x20], UR4 ;  /* 0x00002004083f75b2 */ /* 0x0000220008000100 */
[----:B------:R0:W0:Y:S01]  /*02c0*/  SYNCS.EXCH.64 URZ, [UR8+0x48], UR6 ;  /* 0x00004806083f75b2 */ /* 0x0000220008000100 */
[----:B------:R-:W-:Y:S01]  /*02d0*/  NOP ;  /* 0x0000000000007918 */ /* 0x000fe20000000000 */
.L_x_2:
[----:B------:R-:W-:Y:S01]  /*02e0*/  SHF.R.S32.HI R9, RZ, 0x1f, R128 ;  /* 0x0000001fff097819 */ /* 0x000fe20000011480 */
[----:B------:R-:W5:Y:S01]  /*02f0*/  SHFL.IDX PT, R0, R0, RZ, 0x1f ;  /* 0x00001fff00007589 */ /* 0x000f6200000e0000 */
[----:B0-----:R-:W0:Y:S01]  /*0300*/  S2UR UR8, SR_CTAID.X ;  /* 0x00000000000879c3 */ /* 0x001e220000002500 */
[----:B------:R-:W-:Y:S02]  /*0310*/  ELECT P0, URZ, PT ;  /* 0x00000000003f782f */ /* 0x000fe40003800000 */
[----:B------:R-:W-:Y:S01]  /*0320*/  LEA.HI R9, R9, R128, RZ, 0x7 ;  /* 0x0000008009097211 */ /* 0x000fe200078f38ff */
[----:B------:R-:W1:Y:S01]  /*0330*/  S2R R4, SR_CTAID.Y ;  /* 0x0000000000047919 */ /* 0x000e620000002600 */
[----:B------:R-:W-:Y:S01]  /*0340*/  SHF.R.S32.HI R6, RZ, 0x1f, R5 ;  /* 0x0000001fff067819 */ /* 0x000fe20000011405 */
[----:B------:R-:W-:Y:S01]  /*0350*/  ULDC UR4, c[0x0][0x150] ;  /* 0x0000540000047ab9 */ /* 0x000fe20000000800 */
[----:B------:R-:W-:Y:S01]  /*0360*/  LOP3.LUT R9, R9, 0xffffff80, RZ, 0xc0, !PT ;  /* 0xffffff8009097812 */ /* 0x000fe200078ec0ff */
[----:B------:R-:W-:Y:S01]  /*0370*/  NOP ;  /* 0x0000000000007918 */ /* 0x000fe20000000000 */
[----:B------:R-:W-:Y:S01]  /*0380*/  LEA.HI R6, R6, R5, RZ, 0x2 ;  /* 0x0000000506067211 */ /* 0x000fe200078f10ff */
[----:B------:R-:W2:Y:S01]  /*0390*/  LDC R12, c[0x0][0x144] ;  /* 0x00005100ff0c7b82 */ /* 0x000ea20000000800 */
[----:B------:R-:W-:Y:S01]  /*03a0*/  IMAD.MOV.U32 R19, RZ, RZ, 0x1 ;  /* 0x00000001ff137424 */ /* 0x000fe200078e00ff */
[----:B------:R-:W-:Y:S01]  /*03b0*/  NOP ;  /* 0x0000000000007918 */ /* 0x000fe20000000000 */
[----:B------:R-:W-:Y:S01]  /*03c0*/  IMAD.IADD R8, R128, 0x1, -R9 ;  /* 0x0000000180087824 */ /* 0x000fe200078e0a09 */
[----:B------:R-:W-:-:S02]  /*03d0*/  LOP3.LUT R6, R6, 0x3ffffffc, RZ, 0xc0, !PT ;  /* 0x3ffffffc06067812 */ /* 0x000fc400078ec0ff */
[----:B------:R-:W-:Y:S02]  /*03e0*/  ISETP.NE.AND P3, PT, R2, RZ, PT ;  /* 0x000000ff0200720c */ /* 0x000fe40003f65270 */
[----:B------:R-:W-:Y:S01]  /*03f0*/  SHF.R.S32.HI R9, RZ, 0x1f, R8 ;  /* 0x0000001fff097819 */ /* 0x000fe20000011408 */
[----:B------:R-:W-:Y:S01]  /*0400*/  IMAD.IADD R6, R5, 0x1, -R6 ;  /* 0x0000000105067824 */ /* 0x000fe200078e0a06 */
[----:B------:R-:W3:Y:S02]  /*0410*/  LDC R14, c[0x0][0x140] ;  /* 0x00005000ff0e7b82 */ /* 0x000ee40000000800 */
[----:B------:R-:W-:Y:S02]  /*0420*/  LEA.HI R9, R9, R8, RZ, 0x3 ;  /* 0x0000000809097211 */ /* 0x000fe400078f18ff */
[----:B-----5:R-:W-:Y:S02]  /*0430*/  ISETP.NE.OR P0, PT, R0, RZ, !P0 ;  /* 0x000000ff0000720c */ /* 0x020fe40004705670 */
[----:B------:R-:W-:-:S02]  /*0440*/  SHF.R.S32.HI R0, RZ, 0x3, R9 ;  /* 0x00000003ff007819 */ /* 0x000fc40000011409 */
[----:B------:R-:W-:Y:S02]  /*0450*/  SHF.R.S32.HI R9, RZ, 0x1f, R9 ;  /* 0x0000001fff097819 */ /* 0x000fe40000011409 */
[----:B0-----:R-:W-:Y:S02]  /*0460*/  I2FP.F32.U32 R10, UR8 ;  /* 0x00000008000a7c45 */ /* 0x001fe40008201000 */
[----:B------:R-:W-:-:S03]  /*0470*/  LEA.HI R9, R9, R0, RZ, 0x2 ;  /* 0x0000000009097211 */ /* 0x000fc600078f10ff */
[----:B------:R-:W-:Y:S01]  /*0480*/  FMUL R10, R10, UR4 ;  /* 0x000000040a0a7c20 */ /* 0x000fe20008400000 */
[----:B------:R-:W-:Y:S01]  /*0490*/  LOP3.LUT R9, R9, 0xfffffffc, RZ, 0xc0, !PT ;  /* 0xfffffffc09097812 */ /* 0x000fe200078ec0ff */
[----:B------:R-:W-:Y:S01]  /*04a0*/  VOTEU.ALL UP0, P0 ;  /* 0x00000000003f7886 */ /* 0x000fe20000000000 */
[----:B-1----:R-:W-:Y:S01]  /*04b0*/  I2FP.F32.U32 R13, R4 ;  /* 0x00000004000d7245 */ /* 0x002fe20000201000 */
[----:B------:R-:W-:Y:S01]  /*04c0*/  ULDC UR4, c[0x0][0x154] ;  /* 0x0000550000047ab9 */ /* 0x000fe20000000800 */
[----:B------:R-:W-:Y:S01]  /*04d0*/  VOTEU.ALL UP1, P0 ;  /* 0x00000000003f7886 */ /* 0x000fe20000020000 */
[----:B------:R-:W0:Y:S01]  /*04e0*/  F2I.U32.TRUNC.NTZ R10, R10 ;  /* 0x0000000a000a7305 */ /* 0x000e22000020f000 */
[----:B------:R-:W-:Y:S01]  /*04f0*/  IMAD.IADD R9, R0, 0x1, -R9 ;  /* 0x0000000100097824 */ /* 0x000fe200078e0a09 */
[----:B------:R-:W1:Y:S01]  /*0500*/  @!UP0 S2UR UR7, SR_CgaCtaId ;  /* 0x00000000000789c3 */ /* 0x000e620000008800 */
[----:B------:R-:W-:Y:S01]  /*0510*/  FMUL R13, R13, UR4 ;  /* 0x000000040d0d7c20 */ /* 0x000fe20008400000 */
[----:B------:R-:W-:Y:S01]  /*0520*/  SHF.R.S32.HI R0, RZ, 0x1f, R3 ;  /* 0x0000001fff007819 */ /* 0x000fe20000011403 */
[----:B------:R-:W-:Y:S01]  /*0530*/  IMAD R22, R6, 0x4, R9 ;  /* 0x0000000406167824 */ /* 0x000fe200078e0209 */
[----:B------:R-:W-:Y:S01]  /*0540*/  UMOV UR4, 0x20 ;  /* 0x0000002000047882 */ /* 0x000fe20000000000 */
[----:B------:R-:W-:Y:S01]  /*0550*/  @!UP0 UMOV UR6, 0x400 ;  /* 0x0000040000068882 */ /* 0x000fe20000000000 */
[----:B------:R-:W-:Y:S01]  /*0560*/  LEA.HI R0, R0, R3, RZ, 0x2 ;  /* 0x0000000300007211 */ /* 0x000fe200078f10ff */
[----:B------:R-:W5:Y:S01]  /*0570*/  F2I.U32.TRUNC.NTZ R13, R13 ;  /* 0x0000000d000d7305 */ /* 0x000f62000020f000 */
[----:B------:R-:W-:Y:S01]  /*0580*/  LEA.HI R6, R22, R22, RZ, 0x1 ;  /* 0x0000001616067211 */ /* 0x000fe200078f08ff */
[----:B------:R-:W4:Y:S01]  /*0590*/  LDC R9, c[0x0][0x148] ;  /* 0x00005200ff097b82 */ /* 0x000f220000000800 */
[----:B------:R-:W-:Y:S01]  /*05a0*/  LOP3.LUT R0, R0, 0xfffffffc, RZ, 0xc0, !PT ;  /* 0xfffffffc00007812 */ /* 0x000fe200078ec0ff */
[----:B------:R-:W-:-:S04]  /*05b0*/  @!UP0 UIADD3 UR4, -UR4, 0x100000, URZ ;  /* 0x0010000004048890 */ /* 0x000fc8000fffe13f */
[----:B------:R-:W-:Y:S02]  /*05c0*/  @!UP0 USHF.L.U32 UR5, UR4, 0xb, URZ ;  /* 0x0000000b04058899 */ /* 0x000fe4000800063f */
[----:B------:R-:W-:Y:S01]  /*05d0*/  @!UP0 USHF.L.U32 UR4, UR4, 0x1, URZ ;  /* 0x0000000104048899 */ /* 0x000fe2000800063f */
[----:B------:R-:W-:Y:S01]  /*05e0*/  LOP3.LUT R11, R6, 0xfffffffe, RZ, 0xc0, !PT ;  /* 0xfffffffe060b7812 */ /* 0x000fe200078ec0ff */
[----:B0-----:R-:W-:Y:S01]  /*05f0*/  IMAD.MOV R15, RZ, RZ, -R10 ;  /* 0x000000ffff0f7224 */ /* 0x001fe200078e0a0a */
[----:B---3--:R-:W-:Y:S01]  /*0600*/  ISETP.EQ.U32.AND P2, PT, R14, 0x1, PT ;  /* 0x000000010e00780c */ /* 0x008fe20003f42070 */
[----:B------:R-:W-:Y:S02]  /*0610*/  IMAD.IADD R3, R3, 0x1, -R0 ;  /* 0x0000000103037824 */ /* 0x000fe400078e0a00 */
[----:B--2---:R-:W-:Y:S02]  /*0620*/  IMAD R6, R12, R15, UR8 ;  /* 0x000000080c067e24 */ /* 0x004fe4000f8e020f */
[----:B------:R-:W-:Y:S01]  /*0630*/  IMAD.IADD R11, R22, 0x1, -R11 ;  /* 0x00000001160b7824 */ /* 0x000fe200078e0a0b */
[----:B------:R-:W-:Y:S01]  /*0640*/  ISETP.NE.AND P1, PT, R3, 0x3, PT ;  /* 0x000000030300780c */ /* 0x000fe20003f25270 */
[----:B-----5:R-:W-:-:S03]  /*0650*/  IMAD.MOV R24, RZ, RZ, -R13 ;  /* 0x000000ffff187224 */ /* 0x020fc600078e0a0d */
[----:B------:R-:W-:Y:S01]  /*0660*/  ISETP.NE.AND P4, PT, R11, R6, PT ;  /* 0x000000060b00720c */ /* 0x000fe20003f85270 */
[----:B------:R-:W-:Y:S01]  /*0670*/  IMAD.SHL.U32 R11, R22, 0x4, RZ ;  /* 0x00000004160b7824 */ /* 0x000fe200078e00ff */
[----:B-1----:R-:W-:Y:S01]  /*0680*/  @!UP0 ULEA UR6, UR7, UR6, 0x18 ;  /* 0x0000000607068291 */ /* 0x002fe2000f8ec03f */
[----:B------:R-:W-:Y:S01]  /*0690*/  ISETP.EQ.OR P1, PT, R3, RZ, !P1 ;  /* 0x000000ff0300720c */ /* 0x000fe20004f22670 */
[----:B------:R-:W-:Y:S01]  /*06a0*/  VOTEU.ALL UP0, P0 ;  /* 0x00000000003f7886 */ /* 0x000fe20000000000 */
[----:B------:R-:W-:Y:S01]  /*06b0*/  LOP3.LUT P0, RZ, R8, 0x7, RZ, 0xc0, !PT ;  /* 0x0000000708ff7812 */ /* 0x000fe2000780c0ff */
[----:B------:R-:W-:Y:S01]  /*06c0*/  VIADD R8, R2, 0xffffffff ;  /* 0xffffffff02087836 */ /* 0x000fe20000000000 */
[----:B------:R-:W-:Y:S01]  /*06d0*/  LOP3.LUT R22, R22, 0xc, R11, 0x78, !PT ;  /* 0x0000000c16167812 */ /* 0x000fe200078e780b */
[----:B----4-:R-:W-:Y:S01]  /*06e0*/  IMAD R11, R9, R24, R4 ;  /* 0x00000018090b7224 */ /* 0x010fe200078e0204 */
[----:B------:R-:W-:Y:S02]  /*06f0*/  ISETP.EQ.AND P1, PT, R2, RZ, P1 ;  /* 0x000000ff0200720c */ /* 0x000fe40000f22270 */
[----:B------:R-:W-:-:S02]  /*0700*/  ISETP.LT.U32.AND P0, PT, R22, 0x2, !P0 ;  /* 0x000000021600780c */ /* 0x000fc40004701070 */
[----:B------:R-:W-:Y:S01]  /*0710*/  @P4 LEA.HI R0, R22, R22, RZ, 0x1 ;  /* 0x0000001616004211 */ /* 0x000fe200078f08ff */
[----:B------:R-:W0:Y:S02]  /*0720*/  FENCE.VIEW.ASYNC.S ;  /* 0x00000000000073c6 */ /* 0x000e240000000000 */
[----:B0-----:R0:W1:Y:S01]  /*0730*/  @!UP0 SYNCS.EXCH.64 URZ, [UR6+0x60], UR4 ;  /* 0x00006004063f85b2 */ /* 0x0010620008000100 */
[----:B------:R-:W-:Y:S02]  /*0740*/  ISETP.GE.U32.AND P6, PT, R8, 0x2, PT ;  /* 0x000000020800780c */ /* 0x000fe40003fc6070 */
[----:B------:R-:W-:Y:S02]  /*0750*/  @P4 SHF.R.S32.HI R0, RZ, 0x1, R0 ;  /* 0x00000001ff004819 */ /* 0x000fe40000011400 */
[----:B------:R-:W-:Y:S02]  /*0760*/  SEL R18, RZ, 0x1, !P1 ;  /* 0x00000001ff127807 */ /* 0x000fe40004800000 */
[----:B------:R-:W-:-:S02]  /*0770*/  @P4 ISETP.NE.AND P5, PT, R0, R11, PT ;  /* 0x0000000b0000420c */ /* 0x000fc40003fa5270 */
[----:B------:R-:W-:Y:S02]  /*0780*/  SEL R0, RZ, 0x1, !P0 ;  /* 0x00000001ff007807 */ /* 0x000fe40004000000 */
[----:B------:R-:W-:Y:S02]  /*0790*/  @P4 SEL R19, RZ, 0x1, P5 ;  /* 0x00000001ff134807 */ /* 0x000fe40002800000 */
[----:B------:R-:W-:Y:S02]  /*07a0*/  SEL R18, R18, 0x2, P6 ;  /* 0x0000000212127807 */ /* 0x000fe40003000000 */
[----:B------:R-:W-:Y:S01]  /*07b0*/  LOP3.LUT R19, R19, R0, RZ, 0xc0, !PT ;  /* 0x0000000013137212 */ /* 0x000fe200078ec0ff */
[----:B------:R0:W2:Y:S01]  /*07c0*/  @!UP1 SYNCS.EXCH.64 URZ, [UR6+0x68], UR4 ;  /* 0x00006804063f95b2 */ /* 0x0000a20008000100 */
[----:B------:R-:W-:Y:S01]  /*07d0*/  LOP3.LUT R0, R128, 0x7f, RZ, 0xc0, !PT ;  /* 0x0000007f80007812 */ /* 0x000fe200078ec0ff */
[----:B------:R-:W-:Y:S01]  /*07e0*/  NOP ;  /* 0x0000000000007918 */ /* 0x000fe20000000000 */
[----:B------:R-:W-:Y:S05]  /*07f0*/  @!P2 BRA `(.L_x_3) ;  /* 0x000000000008a947 */ /* 0x000fea0003800000 */
[----:B-12---:R-:W-:Y:S01]  /*0800*/  UCGABAR_ARV ;  /* 0x00000000000079c7 */ /* 0x006fe20008000000 */
[----:B------:R-:W-:Y:S05]  /*0810*/  BRA `(.L_x_4) ;  /* 0x0000000000047947 */ /* 0x000fea0003800000 */
.L_x_3:
[----:B-12---:R-:W-:Y:S01]  /*0820*/  NOP ;  /* 0x0000000000007918 */ /* 0x006fe20000000000 */
.L_x_4:
[----:B------:R-:W1:Y:S01]  /*0830*/  LDC R2, c[0x0][0x65c] ;  /* 0x00019700ff027b82 */ /* 0x000e620000000800 */
[----:B------:R-:W-:Y:S02]  /*0840*/  IMAD.U32 R10, RZ, RZ, UR8 ;  /* 0x00000008ff0a7e24 */ /* 0x000fe4000f8e00ff */
[----:B------:R-:W-:Y:S01]  /*0850*/  IMAD.MOV.U32 R11, RZ, RZ, RZ ;  /* 0x000000ffff0b7224 */ /* 0x000fe200078e00ff */
[----:B-1----:R-:W-:-:S04]  /*0860*/  ISETP.NE.AND P1, PT, R2, 0x1, PT ;  /* 0x000000010200780c */ /* 0x002fc80003f25270 */
[----:B------:R-:W-:-:S09]  /*0870*/  P2R R5, PR, RZ, 0x2 ;  /* 0x00000002ff057803 */ /* 0x000fd20000000000 */
[----:B------:R-:W1:Y:S01]  /*0880*/  @P1 LDC R17, c[0x0][0x10] ;  /* 0x00000400ff111b82 */ /* 0x000e620000000800 */
[----:B------:R-:W-:Y:S02]  /*0890*/  @P1 IMAD.MOV.U32 R5, RZ, RZ, RZ ;  /* 0x000000ffff051224 */ /* 0x000fe400078e00ff */
[----:B------:R-:W-:-:S05]  /*08a0*/  @P1 IMAD.MOV.U32 R15, RZ, RZ, RZ ;  /* 0x000000ffff0f1224 */ /* 0x000fca00078e00ff */
[----:B------:R-:W2:Y:S01]  /*08b0*/  @!P1 LDC R13, c[0x0][0xc] ;  /* 0x00000300ff0d9b82 */ /* 0x000ea20000000800 */
[----:B0-----:R-:W-:Y:S01]  /*08c0*/  ULDC UR4, c[0x0][0xc] ;  /* 0x0000030000047ab9 */ /* 0x001fe20000000800 */
[----:B------:R-:W-:Y:S01]  /*08d0*/  ULDC UR5, c[0x0][0x10] ;  /* 0x0000040000057ab9 */ /* 0x000fe20000000800 */
[----:B------:R-:W-:Y:S01]  /*08e0*/  ULDC UR6, c[0x0][0x14] ;  /* 0x0000050000067ab9 */ /* 0x000fe20000000800 */
[----:B------:R-:W-:-:S04]  /*08f0*/  UIMAD.WIDE.U32 UR4, UR4, UR5, URZ ;  /* 0x00000005040472a5 */ /* 0x000fc8000f8e003f */
[----:B------:R-:W-:Y:S02]  /*0900*/  UIMAD.WIDE.U32 UR36, UR4, UR6, URZ ;  /* 0x00000006042472a5 */ /* 0x000fe4000f8e003f */
[----:B------:R-:W-:-:S04]  /*0910*/  UIMAD UR42, UR5, UR6, URZ ;  /* 0x00000006052a72a4 */ /* 0x000fc8000f8e023f */
[----:B------:R-:W-:Y:S01]  /*0920*/  UIADD3 UR42, UR37, UR42, URZ ;  /* 0x0000002a252a7290 */ /* 0x000fe2000fffe03f */
[----:B-1----:R-:W-:-:S04]  /*0930*/  @P1 IMAD.WIDE.U32 R16, R17, UR8, R4 ;  /* 0x0000000811101c25 */ /* 0x002fc8000f8e0004 */
[----:B------:R-:W-:Y:S02]  /*0940*/  @P1 IMAD.IADD R17, R17, 0x1, R15 ;  /* 0x0000000111111824 */ /* 0x000fe400078e020f */
[----:B--2---:R-:W-:-:S04]  /*0950*/  @!P1 IMAD.WIDE.U32 R10, R4, R13, R10 ;  /* 0x0000000d040a9225 */ /* 0x004fc800078e000a */
[----:B------:R-:W-:Y:S02]  /*0960*/  @!P1 IMAD.MOV.U32 R16, RZ, RZ, R10 ;  /* 0x000000ffff109224 */ /* 0x000fe400078e000a */
[----:B------:R-:W-:Y:S01]  /*0970*/  @!P1 IMAD.MOV.U32 R17, RZ, RZ, R11 ;  /* 0x000000ffff119224 */ /* 0x000fe200078e000b */
[----:B------:R-:W-:Y:S06]  /*0980*/  @!P2 BRA `(.L_x_5) ;  /* 0x00000000000ca947 */ /* 0x000fec0003800000 */
[----:B------:R-:W-:Y:S01]  /*0990*/  UCGABAR_WAIT ;  /* 0x0000000000007dc7 */ /* 0x000fe20008000000 */
[----:B------:R-:W-:Y:S01]  /*09a0*/  CCTL.IVALL ;  /* 0x00000000ff00798f */ /* 0x000fe20002000000 */
[----:B------:R-:W-:Y:S05]  /*09b0*/  BRA `(.L_x_6) ;  /* 0x0000000000047947 */ /* 0x000fea0003800000 */
.L_x_5:
[----:B------:R-:W-:Y:S06]  /*09c0*/  BAR.SYNC.DEFER_BLOCKING 0x0 ;  /* 0x0000000000007b1d */ /* 0x000fec0000010000 */
.L_x_6:
[----:B------:R-:W-:Y:S05]  /*09d0*/  @!P3 BRA `(.L_x_7) ;  /* 0x0000006c0004b947 */ /* 0x000fea0003800000 */
[----:B------:R-:W-:-:S13]  /*09e0*/  ISETP.GT.U32.AND P0, PT, R8, 0x1, PT ;  /* 0x000000010800780c */ /* 0x000fda0003f04070 */
[----:B------:R-:W-:Y:S05]  /*09f0*/  @P0 EXIT ;  /* 0x000000000000094d */ /* 0x000fea0003800000 */
[----:B------:R-:W-:Y:S01]  /*0a00*/  ULDC.64 UR4, c[0x0][0x650] ;  /* 0x0001940000047ab9 */ /* 0x000fe20000000a00 */
[----:B------:R-:W-:Y:S01]  /*0a10*/  PRMT R3, RZ, 0x7610, R3 ;  /* 0x00007610ff037816 */ /* 0x000fe20000000003 */
[----:B------:R-:W-:Y:S01]  /*0a20*/  IMAD.MOV.U32 R123, RZ, RZ, -0x1 ;  /* 0xffffffffff7b7424 */ /* 0x000fe200078e00ff */
[----:B------:R-:W-:Y:S01]  /*0a30*/  ISETP.GE.U32.AND P0, PT, R16, UR4, PT ;  /* 0x0000000410007c0c */ /* 0x000fe2000bf06070 */
[----:B------:R-:W-:Y:S02]  /*0a40*/  IMAD.MOV.U32 R122, RZ, RZ, -0x1 ;  /* 0xffffffffff7a7424 */ /* 0x000fe400078e00ff */
[----:B------:R-:W-:Y:S01]  /*0a50*/  IMAD.MOV.U32 R23, RZ, RZ, -0x1 ;  /* 0xffffffffff177424 */ /* 0x000fe200078e00ff */
[----:B------:R-:W-:-:S13]  /*0a60*/  ISETP.GE.U32.AND.EX P0, PT, R17, UR5, PT, P0 ;  /* 0x0000000511007c0c */ /* 0x000fda000bf06100 */
[----:B------:R-:W-:Y:S05]  /*0a70*/  @P0 BRA `(.L_x_8) ;  /* 0x00000004002c0947 */ /* 0x000fea0003800000 */
[----:B------:R-:W0:Y:S01]  /*0a80*/  LDC.64 R26, c[0x0][0x628] ;  /* 0x00018a00ff1a7b82 */ /* 0x000e220000000a00 */
[----:B------:R-:W-:Y:S02]  /*0a90*/  IMAD.MOV.U32 R10, RZ, RZ, R16 ;  /* 0x000000ffff0a7224 */ /* 0x000fe400078e0010 */
[----:B------:R-:W-:-:S05]  /*0aa0*/  IMAD.MOV.U32 R11, RZ, RZ, R17 ;  /* 0x000000ffff0b7224 */ /* 0x000fca00078e0011 */
[----:B------:R-:W1:Y:S08]  /*0ab0*/  LDC R8, c[0x0][0x630] ;  /* 0x00018c00ff087b82 */ /* 0x000e700000000800 */
[----:B------:R-:W2:Y:S01]  /*0ac0*/  LDC.64 R28, c[0x0][0x620] ;  /* 0x00018800ff1c7b82 */ /* 0x000ea20000000a00 */
[----:B0-----:R-:W-:-:S04]  /*0ad0*/  ISETP.NE.U32.AND P0, PT, R26, RZ, PT ;  /* 0x000000ff1a00720c */ /* 0x001fc80003f05070 */
[----:B------:R-:W-:-:S13]  /*0ae0*/  ISETP.NE.AND.EX P0, PT, R27, RZ, PT, P0 ;  /* 0x000000ff1b00720c */ /* 0x000fda0003f05300 */
[----:B-12---:R-:W-:Y:S05]  /*0af0*/  @!P0 BRA `(.L_x_9) ;  /* 0x0000000000288947 */ /* 0x006fea0003800000 */
[----:B------:R-:W0:Y:S02]  /*0b00*/  LDC R3, c[0x0][0x634] ;  /* 0x00018d00ff037b82 */ /* 0x000e240000000800 */
[----:B0-----:R-:W-:-:S05]  /*0b10*/  IADD3 R3, P0, R16, R3, RZ ;  /* 0x0000000310037210 */ /* 0x001fca0007f1e0ff */
[----:B------:R-:W-:-:S04]  /*0b20*/  IMAD.X R21, RZ, RZ, R17, P0 ;  /* 0x000000ffff157224 */ /* 0x000fc800000e0611 */
[----:B------:R-:W-:-:S04]  /*0b30*/  IMAD.WIDE.U32 R10, R21, R26, RZ ;  /* 0x0000001a150a7225 */ /* 0x000fc800078e00ff */
[----:B------:R-:W-:-:S04]  /*0b40*/  IMAD.WIDE.U32 R12, P0, R3, R27, R10 ;  /* 0x0000001b030c7225 */ /* 0x000fc8000780000a */
[----:B------:R-:W-:-:S04]  /*0b50*/  IMAD.WIDE.U32 R10, R3, R26, RZ ;  /* 0x0000001a030a7225 */ /* 0x000fc800078e00ff */
[----:B------:R-:W-:Y:S01]  /*0b60*/  IMAD.X R15, RZ, RZ, RZ, P0 ;  /* 0x000000ffff0f7224 */ /* 0x000fe200000e06ff */
[----:B------:R-:W-:Y:S01]  /*0b70*/  IADD3 RZ, P0, R11, R12, RZ ;  /* 0x0000000c0bff7210 */ /* 0x000fe20007f1e0ff */
[----:B------:R-:W-:-:S04]  /*0b80*/  IMAD.MOV.U32 R14, RZ, RZ, R13 ;  /* 0x000000ffff0e7224 */ /* 0x000fc800078e000d */
[----:B------:R-:W-:-:S08]  /*0b90*/  IMAD.WIDE.U32.X R10, R21, R27, R14, P0 ;  /* 0x0000001b150a7225 */ /* 0x000fd000000e040e */
.L_x_9:
[----:B------:R-:W0:Y:S01]  /*0ba0*/  LDC.64 R32, c[0x0][0x640] ;  /* 0x00019000ff207b82 */ /* 0x000e220000000a00 */
[--C-:B------:R-:W-:Y:S01]  /*0bb0*/  SHF.R.U64 R27, R10, R8, R11.reuse ;  /* 0x000000080a1b7219 */ /* 0x100fe2000000120b */
[----:B------:R-:W-:Y:S01]  /*0bc0*/  IMAD R31, R9, R24, R4 ;  /* 0x00000018091f7224 */ /* 0x000fe200078e0204 */
[----:B------:R-:W-:Y:S01]  /*0bd0*/  SHF.R.U32.HI R3, RZ, R8, R11 ;  /* 0x00000008ff037219 */ /* 0x000fe2000001160b */
[----:B------:R-:W-:Y:S01]  /*0be0*/  IMAD.MOV.U32 R23, RZ, RZ, 0x1 ;  /* 0x00000001ff177424 */ /* 0x000fe200078e00ff */
[----:B------:R-:W-:-:S03]  /*0bf0*/  IADD3 R5, P0, RZ, -R27, RZ ;  /* 0x8000001bff057210 */ /* 0x000fc60007f1e0ff */
[----:B------:R-:W1:Y:S02]  /*0c00*/  LDC R12, c[0x0][0x618] ;  /* 0x00018600ff0c7b82 */ /* 0x000e640000000800 */
[----:B------:R-:W-:Y:S02]  /*0c10*/  IMAD.X R3, RZ, RZ, ~R3, P0 ;  /* 0x000000ffff037224 */ /* 0x000fe400000e0e03 */
[----:B------:R-:W-:-:S04]  /*0c20*/  IMAD.WIDE.U32 R10, R5, R28, R16 ;  /* 0x0000001c050a7225 */ /* 0x000fc800078e0010 */
[----:B------:R-:W2:Y:S01]  /*0c30*/  LDC R20, c[0x0][0x608] ;  /* 0x00018200ff147b82 */ /* 0x000ea20000000800 */
[----:B------:R-:W-:Y:S02]  /*0c40*/  IMAD R8, R3, R28, RZ ;  /* 0x0000001c03087224 */ /* 0x000fe400078e02ff */
[----:B------:R-:W-:Y:S02]  /*0c50*/  IMAD.MOV.U32 R3, RZ, RZ, -0x1 ;  /* 0xffffffffff037424 */ /* 0x000fe400078e00ff */
[----:B------:R-:W-:-:S03]  /*0c60*/  IMAD R5, R5, R29, R8 ;  /* 0x0000001d05057224 */ /* 0x000fc600078e0208 */
[----:B------:R-:W3:Y:S01]  /*0c70*/  LDC R30, c[0x0][0x658] ;  /* 0x00019600ff1e7b82 */ /* 0x000ee20000000800 */
[----:B------:R-:W-:Y:S01]  /*0c80*/  IMAD.IADD R5, R11, 0x1, R5 ;  /* 0x000000010b057824 */ /* 0x000fe200078e0205 */
[----:B0-----:R-:W-:-:S04]  /*0c90*/  ISETP.NE.U32.AND P0, PT, R32, RZ, PT ;  /* 0x000000ff2000720c */ /* 0x001fc80003f05070 */
[----:B------:R-:W-:Y:S02]  /*0ca0*/  ISETP.NE.AND.EX P0, PT, R33, RZ, PT, P0 ;  /* 0x000000ff2100720c */ /* 0x000fe40003f05300 */
[----:B------:R-:W0:Y:S01]  /*0cb0*/  LDC R26, c[0x0][0x600] ;  /* 0x00018000ff1a7b82 */ /* 0x000e220000000800 */
[-CC-:B-1----:R-:W-:Y:S02]  /*0cc0*/  SHF.R.U64 R14, R10, R12.reuse, R5.reuse ;  /* 0x0000000c0a0e7219 */ /* 0x182fe40000001205 */
[----:B------:R-:W-:-:S05]  /*0cd0*/  SHF.R.U32.HI R5, RZ, R12, R5 ;  /* 0x0000000cff057219 */ /* 0x000fca0000011605 */
[----:B------:R-:W1:Y:S01]  /*0ce0*/  LDC R15, c[0x0][0x648] ;  /* 0x00019200ff0f7b82 */ /* 0x000e620000000800 */
[-CC-:B--2---:R-:W-:Y:S02]  /*0cf0*/  SHF.R.U64 R29, R14, R20.reuse, R5.reuse ;  /* 0x000000140e1d7219 */ /* 0x184fe40000001205 */
[----:B------:R-:W-:-:S05]  /*0d00*/  SHF.R.U32.HI R5, RZ, R20, R5 ;  /* 0x00000014ff057219 */ /* 0x000fca0000011605 */
[----:B------:R-:W2:Y:S01]  /*0d10*/  LDC R21, c[0x0][0x638] ;  /* 0x00018e00ff157b82 */ /* 0x000ea20000000800 */
[-CC-:B---3--:R-:W-:Y:S02]  /*0d20*/  SHF.R.U64 R20, R29, R30.reuse, R5.reuse ;  /* 0x0000001e1d147219 */ /* 0x188fe40000001205 */
[-C--:B------:R-:W-:Y:S02]  /*0d30*/  SHF.L.U32 R3, R3, R30.reuse, RZ ;  /* 0x0000001e03037219 */ /* 0x080fe400000006ff */
[----:B------:R-:W-:Y:S01]  /*0d40*/  SHF.R.U32.HI R5, RZ, R30, R5 ;  /* 0x0000001eff057219 */ /* 0x000fe20000011605 */
[----:B------:R-:W-:Y:S01]  /*0d50*/  IMAD.MOV.U32 R4, RZ, RZ, R20 ;  /* 0x000000ffff047224 */ /* 0x000fe200078e0014 */
[----:B------:R-:W-:Y:S01]  /*0d60*/  LOP3.LUT R12, RZ, R3, RZ, 0x33, !PT ;  /* 0x00000003ff0c7212 */ /* 0x000fe200078e33ff */
[----:B------:R-:W3:Y:S01]  /*0d70*/  LDC R25, c[0x0][0x610] ;  /* 0x00018400ff197b82 */ /* 0x000ee20000000800 */
[----:B------:R-:W-:Y:S05]  /*0d80*/  @!P0 BRA `(.L_x_10) ;  /* 0x0000000000288947 */ /* 0x000fea0003800000 */
[----:B------:R-:W4:Y:S02]  /*0d90*/  LDC R3, c[0x0][0x64c] ;  /* 0x00019300ff037b82 */ /* 0x000f240000000800 */
[----:B----4-:R-:W-:-:S05]  /*0da0*/  IADD3 R3, P0, R20, R3, RZ ;  /* 0x0000000314037210 */ /* 0x010fca0007f1e0ff */
        /* <DEDUP_REMOVED lines=8> */
.L_x_10:
[----:B-1----:R-:W-:Y:S01]  /*0e30*/  SHF.R.U64 R4, R4, R15, R5 ;  /* 0x0000000f04047219 */ /* 0x002fe20000001205 */
[----:B0-----:R-:W-:Y:S01]  /*0e40*/  VIADD R5, R26, 0xffffffff ;  /* 0xffffffff1a057836 */ /* 0x001fe20000000000 */
[----:B------:R-:W-:Y:S01]  /*0e50*/  SHF.L.U32 R3, R23, R30, RZ ;  /* 0x0000001e17037219 */ /* 0x000fe200000006ff */
[----:B------:R-:W-:Y:S01]  /*0e60*/  IMAD.MOV.U32 R23, RZ, RZ, R27 ;  /* 0x000000ffff177224 */ /* 0x000fe200078e001b */
[----:B------:R-:W-:Y:S01]  /*0e70*/  LOP3.LUT R12, R29, R12, RZ, 0xc0, !PT ;  /* 0x0000000c1d0c7212 */ /* 0x000fe200078ec0ff */
[----:B------:R-:W-:Y:S01]  /*0e80*/  IMAD.MOV R8, RZ, RZ, -R4 ;  /* 0x000000ffff087224 */ /* 0x000fe200078e0a04 */
[----:B------:R-:W-:Y:S02]  /*0e90*/  SEL R6, R6, R31, !P1 ;  /* 0x0000001f06067207 */ /* 0x000fe40004800000 */
[----:B------:R-:W-:Y:S01]  /*0ea0*/  LOP3.LUT R5, R14, R5, RZ, 0xc0, !PT ;  /* 0x000000050e057212 */ /* 0x000fe200078ec0ff */
[----:B------:R-:W-:Y:S02]  /*0eb0*/  IMAD R9, R3, R4, R12 ;  /* 0x0000000403097224 */ /* 0x000fe400078e020c */
[----:B--2---:R-:W-:-:S02]  /*0ec0*/  IMAD R3, R8, R21, R20 ;  /* 0x0000001508037224 */ /* 0x004fc400078e0214 */
[----:B---3--:R-:W-:Y:S02]  /*0ed0*/  IMAD R6, R9, R25, R6 ;  /* 0x0000001909067224 */ /* 0x008fe400078e0206 */
[----:B------:R-:W-:Y:S02]  /*0ee0*/  IMAD R123, R3, R26, R5 ;  /* 0x0000001a037b7224 */ /* 0x000fe400078e0205 */
[----:B------:R-:W-:-:S03]  /*0ef0*/  IMAD.MOV.U32 R4, RZ, RZ, 0x1 ;  /* 0x00000001ff047424 */ /* 0x000fc600078e00ff */
[----:B------:R-:W-:Y:S02]  /*0f00*/  SEL R122, R123, R6, !P1 ;  /* 0x000000067b7a7207 */ /* 0x000fe40004800000 */
[----:B------:R-:W-:Y:S02]  /*0f10*/  PRMT R3, R4, 0x7610, R3 ;  /* 0x0000761004037816 */ /* 0x000fe40000000003 */
[----:B------:R-:W-:-:S07]  /*0f20*/  SEL R123, R6, R123, !P1 ;  /* 0x0000007b067b7207 */ /* 0x000fce0004800000 */
.L_x_8:
[----:B------:R-:W-:-:S08]  /*0f30*/  NOP ;  /* 0x0000000000007918 */ /* 0x000fd00000000000 */
[----:B------:R-:W0:Y:S02]  /*0f40*/  USETMAXREG.TRY_ALLOC.CTAPOOL UP0, 0xe8 ;  /* 0x000000e8000079c8 */ /* 0x000e240008000600 */
[----:B0-----:R-:W-:-:S13]  /*0f50*/  PLOP3.LUT P0, PT, PT, PT, UP0, 0x80, 0x0 ;  /* 0x000000000000781c */ /* 0x001fda0003f0f008 */
[----:B------:R-:W-:Y:S05]  /*0f60*/  @!P0 BRA `(.L_x_8) ;  /* 0xfffffffc00f08947 */ /* 0x000fea000383ffff */
[----:B------:R-:W-:Y:S01]  /*0f70*/  ULDC.64 UR4, c[0x0][0x598] ;  /* 0x0001660000047ab9 */ /* 0x000fe20000000a00 */
[----:B------:R-:W-:Y:S01]  /*0f80*/  ULDC.64 UR38, c[0x0][0x208] ;  /* 0x0000820000267ab9 */ /* 0x000fe20000000a00 */
[----:B------:R-:W-:-:S04]  /*0f90*/  ISETP.NE.U32.AND P0, PT, RZ, UR4, PT ;  /* 0x00000004ff007c0c */ /* 0x000fc8000bf05070 */
[----:B------:R-:W-:-:S13]  /*0fa0*/  ISETP.NE.AND.EX P0, PT, RZ, UR5, PT, P0 ;  /* 0x00000005ff007c0c */ /* 0x000fda000bf05300 */
[----:B------:R-:W-:Y:S05]  /*0fb0*/  @!P0 BRA `(.L_x_11) ;  /* 0x00000000001c8947 */ /* 0x000fea0003800000 */
[----:B------:R-:W0:Y:S02]  /*0fc0*/  LDC.64 R4, c[0x0][0x598] ;  /* 0x00016600ff047b82 */ /* 0x000e240000000a00 */
[----:B0-----:R-:W2:Y:S02]  /*0fd0*/  LDG.E.64 R4, desc[UR38][R4.64] ;  /* 0x0000002604047981 */ /* 0x001ea4000c1e1b00 */
[----:B--2---:R-:W-:-:S04]  /*0fe0*/  ISETP.NE.U32.AND P0, PT, R4, RZ, PT ;  /* 0x000000ff0400720c */ /* 0x004fc80003f05070 */
[----:B------:R-:W-:-:S13]  /*0ff0*/  ISETP.NE.AND.EX P0, PT, R5, RZ, PT, P0 ;  /* 0x000000ff0500720c */ /* 0x000fda0003f05300 */
[----:B------:R-:W-:Y:S05]  /*1000*/  @!P0 BRA `(.L_x_11) ;  /* 0x0000000000088947 */ /* 0x000fea0003800000 */
[----:B------:R0:W5:Y:S01]  /*1010*/  LD.E R124, desc[UR38][R4.64] ;  /* 0x00000026047c7980 */ /* 0x000162000c101900 */
[----:B------:R-:W-:Y:S05]  /*1020*/  BRA `(.L_x_12) ;  /* 0x0000000000247947 */ /* 0x000fea0003800000 */
.L_x_11:
[----:B------:R-:W-:Y:S02]  /*1030*/  ULDC.64 UR4, c[0x0][0x588] ;  /* 0x0001620000047ab9 */ /* 0x000fe40000000a00 */
[----:B------:R-:W-:-:S04]  /*1040*/  ISETP.NE.U32.AND P0, PT, RZ, UR4, PT ;  /* 0x00000004ff007c0c */ /* 0x000fc8000bf05070 */
[----:B------:R-:W-:-:S13]  /*1050*/  ISETP.NE.AND.EX P0, PT, RZ, UR5, PT, P0 ;  /* 0x00000005ff007c0c */ /* 0x000fda000bf05300 */
[----:B------:R-:W-:Y:S05]  /*1060*/  @!P0 BRA `(.L_x_13) ;  /* 0x00000000000c8947 */ /* 0x000fea0003800000 */
[----:B------:R-:W0:Y:S02]  /*1070*/  LDC.64 R124, c[0x0][0x588] ;  /* 0x00016200ff7c7b82 */ /* 0x000e240000000a00 */
[----:B0-----:R1:W5:Y:S01]  /*1080*/  LDG.E R124, desc[UR38][R124.64] ;  /* 0x000000267c7c7981 */ /* 0x001362000c1e1900 */
[----:B------:R-:W-:Y:S05]  /*1090*/  BRA `(.L_x_12) ;  /* 0x0000000000087947 */ /* 0x000fea0003800000 */
.L_x_13:
[----:B------:R-:W-:Y:S02]  /*10a0*/  ULDC UR4, c[0x0][0x580] ;  /* 0x0001600000047ab9 */ /* 0x000fe40000000800 */
[----:B------:R-:W-:-:S07]  /*10b0*/  IMAD.U32 R124, RZ, RZ, UR4 ;  /* 0x00000004ff7c7e24 */ /* 0x000fce000f8e00ff */
.L_x_12:
[----:B------:R-:W-:Y:S02]  /*10c0*/  ULDC.64 UR4, c[0x0][0x5a0] ;  /* 0x0001680000047ab9 */ /* 0x000fe40000000a00 */
[----:B------:R-:W-:-:S04]  /*10d0*/  ISETP.NE.U32.AND P0, PT, RZ, UR4, PT ;  /* 0x00000004ff007c0c */ /* 0x000fc8000bf05070 */
[----:B------:R-:W-:-:S13]  /*10e0*/  ISETP.NE.AND.EX P0, PT, RZ, UR5, PT, P0 ;  /* 0x00000005ff007c0c */ /* 0x000fda000bf05300 */
[----:B------:R-:W-:Y:S05]  /*10f0*/  @!P0 BRA `(.L_x_14) ;  /* 0x00000000001c8947 */ /* 0x000fea0003800000 */
[----:B0-----:R-:W0:Y:S02]  /*1100*/  LDC.64 R4, c[0x0][0x5a0] ;  /* 0x00016800ff047b82 */ /* 0x001e240000000a00 */
[----:B0-----:R-:W2:Y:S02]  /*1110*/  LDG.E.64 R4, desc[UR38][R4.64] ;  /* 0x0000002604047981 */ /* 0x001ea4000c1e1b00 */
[----:B--2---:R-:W-:-:S04]  /*1120*/  ISETP.NE.U32.AND P0, PT, R4, RZ, PT ;  /* 0x000000ff0400720c */ /* 0x004fc80003f05070 */
[----:B------:R-:W-:-:S13]  /*1130*/  ISETP.NE.AND.EX P0, PT, R5, RZ, PT, P0 ;  /* 0x000000ff0500720c */ /* 0x000fda0003f05300 */
[----:B------:R-:W-:Y:S05]  /*1140*/  @!P0 BRA `(.L_x_14) ;  /* 0x0000000000088947 */ /* 0x000fea0003800000 */
[----:B-1----:R0:W5:Y:S01]  /*1150*/  LD.E R125, desc[UR38][R4.64] ;  /* 0x00000026047d7980 */ /* 0x002162000c101900 */
[----:B------:R-:W-:Y:S05]  /*1160*/  BRA `(.L_x_15) ;  /* 0x0000000000247947 */ /* 0x000fea0003800000 */
.L_x_14:
[----:B------:R-:W-:Y:S02]  /*1170*/  ULDC.64 UR4, c[0x0][0x590] ;  /* 0x0001640000047ab9 */ /* 0x000fe40000000a00 */
[----:B------:R-:W-:-:S04]  /*1180*/  ISETP.NE.U32.AND P0, PT, RZ, UR4, PT ;  /* 0x00000004ff007c0c */ /* 0x000fc8000bf05070 */
[----:B------:R-:W-:-:S13]  /*1190*/  ISETP.NE.AND.EX P0, PT, RZ, UR5, PT, P0 ;  /* 0x00000005ff007c0c */ /* 0x000fda000bf05300 */
[----:B------:R-:W-:Y:S05]  /*11a0*/  @!P0 BRA `(.L_x_16) ;  /* 0x00000000000c8947 */ /* 0x000fea0003800000 */
[----:B0-----:R-:W1:Y:S02]  /*11b0*/  LDC.64 R4, c[0x0][0x590] ;  /* 0x00016400ff047b82 */ /* 0x001e640000000a00 */
[----:B-1----:R1:W5:Y:S01]  /*11c0*/  LDG.E R125, desc[UR38][R4.64] ;  /* 0x00000026047d7981 */ /* 0x002362000c1e1900 */
[----:B------:R-:W-:Y:S05]  /*11d0*/  BRA `(.L_x_15) ;  /* 0x0000000000087947 */ /* 0x000fea0003800000 */
.L_x_16:
[----:B------:R-:W-:Y:S02]  /*11e0*/  ULDC UR4, c[0x0][0x584] ;  /* 0x0001610000047ab9 */ /* 0x000fe40000000800 */
[----:B-1----:R-:W-:-:S07]  /*11f0*/  IMAD.U32 R125, RZ, RZ, UR4 ;  /* 0x00000004ff7d7e24 */ /* 0x002fce000f8e00ff */
.L_x_15:
[----:B------:R-:W-:-:S13]  /*1200*/  LOP3.LUT P0, RZ, R3, 0xff, RZ, 0xc0, !PT ;  /* 0x000000ff03ff7812 */ /* 0x000fda000780c0ff */
[----:B------:R-:W-:Y:S05]  /*1210*/  @!P0 EXIT ;  /* 0x000000000000894d */ /* 0x000fea0003800000 */
[----:B------:R-:W2:Y:S01]  /*1220*/  LDC R127, c[0x0][0x658] ;  /* 0x00019600ff7f7b82 */ /* 0x000ea20000000800 */
[----:B------:R-:W-:Y:S01]  /*1230*/  LOP3.LUT R7, R7, 0x1, RZ, 0xc0, !PT ;  /* 0x0000000107077812 */ /* 0x000fe200078ec0ff */
[----:B------:R-:W-:Y:S01]  /*1240*/  ULDC.64 UR6, c[0x0][0x288] ;  /* 0x0000a20000067ab9 */ /* 0x000fe20000000a00 */
[----:B------:R-:W-:Y:S01]  /*1250*/  SHF.R.U32.HI R3, RZ, 0x2, R128 ;  /* 0x00000002ff037819 */ /* 0x000fe20000011680 */
[----:B------:R-:W-:Y:S01]  /*1260*/  UIADD3 UR4, UR7, 0x7f, URZ ;  /* 0x0000007f07047890 */ /* 0x000fe2000fffe03f */
[----:B------:R-:W-:Y:S01]  /*1270*/  SHF.R.U32.HI R0, RZ, 0x1, R0 ;  /* 0x00000001ff007819 */ /* 0x000fe20000011600 */
[----:B------:R-:W-:Y:S01]  /*1280*/  IMAD.SHL.U32 R120, R7, 0x40, RZ ;  /* 0x0000004007787824 */ /* 0x000fe200078e00ff */
[----:B------:R-:W-:Y:S01]  /*1290*/  LOP3.LUT R3, R3, 0x7, RZ, 0xc0, !PT ;  /* 0x0000000703037812 */ /* 0x000fe200078ec0ff */
[----:B------:R-:W-:Y:S01]  /*12a0*/  USHF.R.S32.HI UR5, URZ, 0x1f, UR4 ;  /* 0x0000001f3f057899 */ /* 0x000fe20008011404 */
[----:B------:R-:W-:Y:S01]  /*12b0*/  LOP3.LUT R0, R0, 0x30, RZ, 0xc0, !PT ;  /* 0x0000003000007812 */ /* 0x000fe200078ec0ff */
[----:B------:R-:W-:Y:S01]  /*12c0*/  IMAD.MOV.U32 R6, RZ, RZ, 0x1 ;  /* 0x00000001ff067424 */ /* 0x000fe200078e00ff */
[--C-:B------:R-:W-:Y:S01]  /*12d0*/  LOP3.LUT R120, R120, 0x40, R3.reuse, 0xe2, !PT ;  /* 0x0000004078787812 */ /* 0x100fe200078ee203 */
[----:B------:R-:W-:Y:S01]  /*12e0*/  ULEA.HI UR5, UR5, UR4, URZ, 0x7 ;  /* 0x0000000405057291 */ /* 0x000fe2000f8f383f */
[-C--:B01----:R-:W-:Y:S01]  /*12f0*/  IADD3 R4, RZ, -R0.reuse, -R3 ;  /* 0x80000000ff047210 */ /* 0x083fe20007ffe803 */
[----:B------:R-:W-:Y:S01]  /*1300*/  IMAD.U32 R5, RZ, RZ, UR6 ;  /* 0x00000006ff057e24 */ /* 0x000fe2000f8e00ff */
[----:B------:R-:W-:Y:S01]  /*1310*/  LOP3.LUT R120, R120, R0, RZ, 0xfc, !PT ;  /* 0x0000000078787212 */ /* 0x000fe200078efcff */
[----:B------:R-:W-:Y:S01]  /*1320*/  USHF.R.S32.HI UR43, URZ, 0x7, UR5 ;  /* 0x000000073f2b7899 */ /* 0x000fe20008011405 */
[----:B------:R-:W-:Y:S01]  /*1330*/  IMAD.MOV.U32 R0, RZ, RZ, -0x1 ;  /* 0xffffffffff007424 */ /* 0x000fe200078e00ff */
[C---:B------:R-:W-:Y:S01]  /*1340*/  LOP3.LUT R126, R128.reuse, 0x3, RZ, 0xc0, !PT ;  /* 0x00000003807e7812 */ /* 0x040fe200078ec0ff */
[----:B------:R-:W-:Y:S01]  /*1350*/  IMAD R4, R7, -0x40, R4 ;  /* 0xffffffc007047824 */ /* 0x000fe200078e0204 */
[----:B------:R-:W-:Y:S01]  /*1360*/  UISETP.LT.AND UP0, UPT, UR43, 0x1, UPT ;  /* 0x000000012b00788c */ /* 0x000fe2000bf01270 */
[----:B------:R-:W-:Y:S01]  /*1370*/  LOP3.LUT R129, R128, 0x80, RZ, 0xc0, !PT ;  /* 0x0000008080817812 */ /* 0x000fe200078ec0ff */
[----:B------:R-:W-:Y:S01]  /*1380*/  ULDC UR4, c[0x0][0x284] ;  /* 0x0000a10000047ab9 */ /* 0x000fe20000000800 */
[----:B------:R-:W-:Y:S01]  /*1390*/  IMAD R126, R126, -0x2, R5 ;  /* 0xfffffffe7e7e7824 */ /* 0x000fe200078e0205 */
[-C--:B--2---:R-:W-:Y:S01]  /*13a0*/  SHF.L.U32 R0, R0, R127.reuse, RZ ;  /* 0x0000007f00007219 */ /* 0x084fe200000006ff */
[----:B------:R-:W-:Y:S01]  /*13b0*/  USEL UR44, UR43, 0x1, UP0 ;  /* 0x000000012b2c7887 */ /* 0x000fe20008000000 */
[----:B------:R-:W-:Y:S01]  /*13c0*/  SHF.L.U32 R127, R6, R127, RZ ;  /* 0x0000007f067f7219 */ /* 0x000fe200000006ff */
[----:B------:R-:W-:Y:S01]  /*13d0*/  IMAD.SHL.U32 R128, R128, 0x2, RZ ;  /* 0x0000000280807824 */ /* 0x000fe200078e00ff */
[----:B------:R-:W-:Y:S01]  /*13e0*/  SHF.R.U32.HI R129, RZ, 0x7, R129 ;  /* 0x00000007ff817819 */ /* 0x000fe20000011681 */
[----:B------:R-:W-:Y:S01]  /*13f0*/  VIADD R131, R4, UR4 ;  /* 0x0000000404837c36 */ /* 0x000fe20008000000 */
[----:B------:R-:W-:Y:S01]  /*1400*/  LOP3.LUT R130, RZ, R0, RZ, 0x33, !PT ;  /* 0x00000000ff827212 */ /* 0x000fe200078e33ff */
[----:B------:R-:W-:Y:S01]  /*1410*/  IMAD.MOV.U32 R121, RZ, RZ, RZ ;  /* 0x000000ffff797224 */ /* 0x000fe200078e00ff */
[----:B------:R-:W-:Y:S01]  /*1420*/  UIADD3 UR44, UR43, -UR44, URZ ;  /* 0x8000002c2b2c7290 */ /* 0x000fe2000fffe03f */
[----:B------:R-:W-:Y:S01]  /*1430*/  UMOV UR40, URZ ;  /* 0x0000003f00287c82 */ /* 0x000fe20008000000 */
[----:B------:R-:W-:-:S10]  /*1440*/  UMOV UR41, URZ ;  /* 0x0000003f00297c82 */ /* 0x000fd40008000000 */
.L_x_230:
[----:B0-----:R-:W0:Y:S01]  /*1450*/  SHFL.IDX PT, R0, R129, RZ, 0x1f ;  /* 0x00001fff81007589 */ /* 0x001e2200000e0000 */
[----:B------:R-:W1:Y:S01]  /*1460*/  S2UR UR7, SR_CgaCtaId ;  /* 0x00000000000779c3 */ /* 0x000e620000008800 */
[----:B------:R-:W-:Y:S01]  /*1470*/  UMOV UR6, 0x400 ;  /* 0x0000040000067882 */ /* 0x000fe20000000000 */
[----:B0-----:R-:W-:Y:S01]  /*1480*/  R2UR UR4, R0 ;  /* 0x00000000000472ca */ /* 0x001fe200000e0000 */
[----:B-1----:R-:W-:-:S12]  /*1490*/  ULEA UR6, UR7, UR6, 0x18 ;  /* 0x0000000607067291 */ /* 0x002fd8000f8ec03f */
[----:B------:R-:W-:-:S04]  /*14a0*/  ULEA.HI UR5, UR4, UR4, URZ, 0x1 ;  /* 0x0000000404057291 */ /* 0x000fc8000f8f083f */
[----:B------:R-:W-:-:S04]  /*14b0*/  ULOP3.LUT UR5, UR5, 0x7fffe, URZ, 0xc0, !UPT ;  /* 0x0007fffe05057892 */ /* 0x000fc8000f8ec03f */
[----:B------:R-:W-:-:S03]  /*14c0*/  UIADD3 UR5, UR4, -UR5, URZ ;  /* 0x8000000504057290 */ /* 0x000fc6000fffe03f */
[----:B------:R-:W-:Y:S01]  /*14d0*/  ULDC UR4, c[0x0][0x28c] ;  /* 0x0000a30000047ab9 */ /* 0x000fe20000000800 */
[----:B------:R-:W-:Y:S01]  /*14e0*/  ULEA UR5, UR5, UR6, 0xd ;  /* 0x0000000605057291 */ /* 0x000fe2000f8e683f */
[----:B------:R-:W-:-:S03]  /*14f0*/  ISETP.LT.AND P0, PT, RZ, UR4, PT ;  /* 0x00000004ff007c0c */ /* 0x000fc6000bf01270 */
[----:B------:R-:W-:-:S04]  /*1500*/  UIADD3 UR5, UR5, 0x100, URZ ;  /* 0x0000010005057890 */ /* 0x000fc8000fffe03f */
[----:B------:R-:W-:-:S04]  /*1510*/  USHF.R.U32.HI UR5, URZ, 0x4, UR5 ;  /* 0x000000043f057899 */ /* 0x000fc80008011605 */
[----:B------:R-:W-:-:S04]  /*1520*/  ULOP3.LUT UR5, UR5, 0x3fff, URZ, 0xc0, !UPT ;  /* 0x00003fff05057892 */ /* 0x000fc8000f8ec03f */
[----:B------:R-:W-:Y:S01]  /*1530*/  ULOP3.LUT UR45, UR5, 0x10000, URZ, 0xfc, !UPT ;  /* 0x00010000052d7892 */ /* 0x000fe2000f8efc3f */
[----:B--2-4-:R-:W-:Y:S11]  /*1540*/  @P0 BRA `(.L_x_17) ;  /* 0x0000000000400947 */ /* 0x014ff60003800000 */
[----:B------:R-:W-:Y:S01]  /*1550*/  MOV R0, 0x0 ;  /* 0x0000000000007802 */ /* 0x000fe20000000f00 */
[----:B------:R-:W-:Y:S01]  /*1560*/  ULDC.64 UR4, c[0x4][0x68] ;  /* 0x01001a0000047ab9 */ /* 0x000fe20000000a00 */
[----:B------:R-:W-:Y:S01]  /*1570*/  ULDC.64 UR6, c[0x4][0x8] ;  /* 0x0100020000067ab9 */ /* 0x000fe20000000a00 */
[----:B------:R-:W-:Y:S01]  /*1580*/  IMAD.U32 R4, RZ, RZ, UR4 ;  /* 0x00000004ff047e24 */ /* 0x000fe2000f8e00ff */
[----:B------:R0:W1:Y:S01]  /*1590*/  LDC.64 R14, c[0x4][R0] ;  /* 0x01000000000e7b82 */ /* 0x0000620000000a00 */
[----:B------:R-:W-:Y:S01]  /*15a0*/  IMAD.U32 R5, RZ, RZ, UR5 ;  /* 0x00000005ff057e24 */ /* 0x000fe2000f8e00ff */
[----:B------:R-:W-:Y:S01]  /*15b0*/  ULDC.64 UR4, c[0x4][0x70] ;  /* 0x01001c0000047ab9 */ /* 0x000fe20000000a00 */
[----:B------:R-:W-:Y:S02]  /*15c0*/  IMAD.U32 R10, RZ, RZ, UR6 ;  /* 0x00000006ff0a7e24 */ /* 0x000fe4000f8e00ff */
[----:B------:R-:W-:Y:S02]  /*15d0*/  IMAD.U32 R6, RZ, RZ, UR4 ;  /* 0x00000004ff067e24 */ /* 0x000fe4000f8e00ff */
[----:B------:R-:W-:-:S02]  /*15e0*/  IMAD.U32 R7, RZ, RZ, UR5 ;  /* 0x00000005ff077e24 */ /* 0x000fc4000f8e00ff */
[----:B------:R-:W-:Y:S02]  /*15f0*/  IMAD.U32 R11, RZ, RZ, UR7 ;  /* 0x00000007ff0b7e24 */ /* 0x000fe4000f8e00ff */
[----:B------:R-:W-:Y:S02]  /*1600*/  IMAD.MOV.U32 R8, RZ, RZ, 0x1e1 ;  /* 0x000001e1ff087424 */ /* 0x000fe400078e00ff */
[----:B------:R-:W-:Y:S02]  /*1610*/  IMAD.MOV.U32 R12, RZ, RZ, 0x1 ;  /* 0x00000001ff0c7424 */ /* 0x000fe400078e00ff */
[----:B0-----:R-:W-:-:S07]  /*1620*/  IMAD.MOV.U32 R13, RZ, RZ, RZ ;  /* 0x000000ffff0d7224 */ /* 0x001fce00078e00ff */
[----:B------:R-:W-:-:S07]  /*1630*/  LEPC R20, `(.L_x_17) ;  /* 0x000000001014794e */ /* 0x000fce0000000000 */
[----:B-1---5:R-:W-:Y:S05]  /*1640*/  CALL.ABS.NOINC R14 ;  /* 0x000000000e007343 */ /* 0x022fea0003c00000 */
.L_x_17:
[----:B------:R-:W-:-:S04]  /*1650*/  LOP3.LUT R0, R18, 0x1, RZ, 0xfc, !PT ;  /* 0x0000000112007812 */ /* 0x000fc800078efcff */
[----:B------:R-:W-:-:S13]  /*1660*/  ISETP.NE.AND P0, PT, R0, 0x3, PT ;  /* 0x000000030000780c */ /* 0x000fda0003f05270 */
[----:B------:R-:W-:Y:S05]  /*1670*/  @!P0 BRA `(.L_x_18) ;  /* 0x0000000000048947 */ /* 0x000fea0003800000 */
[----:B------:R-:W-:Y:S01]  /*1680*/  BPT.TRAP 0x1 ;  /* 0x000000040000795c */ /* 0x000fe20000300000 */
.L_x_18:
[----:B------:R-:W0:Y:S01]  /*1690*/  S2UR UR5, SR_CgaCtaId ;  /* 0x00000000000579c3 */ /* 0x000e220000008800 */
[----:B------:R-:W-:Y:S01]  /*16a0*/  UMOV UR4, 0x400 ;  /* 0x0000040000047882 */ /* 0x000fe20000000000 */
[----:B------:R-:W-:Y:S02]  /*16b0*/  IMAD.U32 R0, RZ, RZ, UR40 ;  /* 0x00000028ff007e24 */ /* 0x000fe4000f8e00ff */
[----:B------:R-:W-:-:S03]  /*16c0*/  IMAD.U32 R3, RZ, RZ, UR41 ;  /* 0x00000029ff037e24 */ /* 0x000fc6000f8e00ff */
[----:B------:R-:W-:Y:S01]  /*16d0*/  SHF.L.U32 R0, R0, 0x1f, RZ ;  /* 0x0000001f00007819 */ /* 0x000fe200000006ff */
[----:B0-----:R-:W-:-:S06]  /*16e0*/  ULEA UR4, UR5, UR4, 0x18 ;  /* 0x0000000405047291 */ /* 0x001fcc000f8ec03f */
[----:B------:R-:W-:-:S04]  /*16f0*/  IMAD.U32 R6, RZ, RZ, UR4 ;  /* 0x00000004ff067e24 */ /* 0x000fc8000f8e00ff */
[----:B------:R-:W-:-:S04]  /*1700*/  IMAD R3, R3, 0x8, R6 ;  /* 0x0000000803037824 */ /* 0x000fc800078e0206 */
[----:B------:R0:W1:Y:S01]  /*1710*/  SYNCS.PHASECHK.TRANS64.TRYWAIT P1, [R3+URZ], R0 ;  /* 0x00000000030075a7 */ /* 0x000062000802017f */
[----:B------:R-:W-:Y:S05]  /*1720*/  @!P0 BRA `(.L_x_19) ;  /* 0x0000000000048947 */ /* 0x000fea0003800000 */
[----:B------:R-:W-:Y:S01]  /*1730*/  BPT.TRAP 0x1 ;  /* 0x000000040000795c */ /* 0x000fe20000300000 */
.L_x_19:
[----:B------:R-:W-:-:S05]  /*1740*/  IMAD.U32 R4, RZ, RZ, UR44 ;  /* 0x0000002cff047e24 */ /* 0x000fca000f8e00ff */
[----:B------:R-:W-:Y:S01]  /*1750*/  ISETP.GE.AND P2, PT, R4, 0x1, PT ;  /* 0x000000010400780c */ /* 0x000fe20003f46270 */
[----:B-1----:R-:W-:-:S12]  /*1760*/  @P1 BRA `(.L_x_20) ;  /* 0x0000000000081947 */ /* 0x002fd80003800000 */
[----:B------:R-:W1:Y:S02]  /*1770*/  SYNCS.PHASECHK.TRANS64.TRYWAIT P1, [R3+URZ], R0 ;  /* 0x00000000030075a7 */ /* 0x000e64000802017f */
[----:B-1----:R-:W-:Y:S05]  /*1780*/  @!P1 BRA `(.L_x_21) ;  /* 0x00000074000c9947 */ /* 0x002fea0003800000 */
.L_x_20:
[----:B------:R-:W-:Y:S05]  /*1790*/  WARPSYNC.ALL ;  /* 0x0000000000007948 */ /* 0x000fea0003800000 */
[----:B------:R-:W-:Y:S01]  /*17a0*/  R2UR UR4, R6 ;  /* 0x00000000060472ca */ /* 0x000fe200000e0000 */
[----:B------:R-:W-:Y:S01]  /*17b0*/  ULEA UR5, UR41, UR45, 0xb ;  /* 0x0000002d29057291 */ /* 0x000fe2000f8e583f */
[----:B------:R-:W-:Y:S01]  /*17c0*/  WARPGROUP.ARRIVE ;  /* 0x00000000000079c5 */ /* 0x000fe20000000000 */
[----:B------:R-:W-:Y:S01]  /*17d0*/  UMOV UR9, 0x40000040 ;  /* 0x4000004000097882 */ /* 0x000fe20000000000 */
[----:B------:R-:W-:-:S04]  /*17e0*/  UMOV UR11, 0x40000040 ;  /* 0x40000040000b7882 */ /* 0x000fc80000000000 */
[----:B------:R-:W-:-:S05]  /*17f0*/  UMOV UR8, UR5 ;  /* 0x0000000500087c82 */ /* 0x000fca0008000000 */
[----:B------:R-:W-:-:S04]  /*1800*/  UIADD3 UR4, UR4, 0x28100, URZ ;  /* 0x0002810004047890 */ /* 0x000fc8000fffe03f */
[----:B------:R-:W-:-:S04]  /*1810*/  USHF.R.U32.HI UR4, URZ, 0x4, UR4 ;  /* 0x000000043f047899 */ /* 0x000fc80008011604 */
[----:B------:R-:W-:-:S04]  /*1820*/  ULOP3.LUT UR4, UR4, 0x3fff, URZ, 0xc0, !UPT ;  /* 0x00003fff04047892 */ /* 0x000fc8000f8ec03f */
[----:B------:R-:W-:-:S04]  /*1830*/  ULOP3.LUT UR4, UR4, 0x10000, URZ, 0xfc, !UPT ;  /* 0x0001000004047892 */ /* 0x000fc8000f8efc3f */
[----:B------:R-:W-:-:S07]  /*1840*/  UIMAD UR6, UR41, 0x300, UR4 ;  /* 0x00000300290678a4 */ /* 0x000fce000f8e0204 */
[----:B------:R-:W-:Y:S02]  /*1850*/  UMOV UR10, UR6 ;  /* 0x00000006000a7c82 */ /* 0x000fe40008000000 */
[----:B------:R-:W-:Y:S01]  /*1860*/  IGMMA.64x96x32.S8.S8 R72, gdesc[UR8], RZ, !UPT, gsb0 ;  /* 0x02a00000084879f1 */ /* 0x000fe2000c0410ff */
[----:B------:R-:W-:Y:S01]  /*1870*/  UIADD3 UR8, UR5, 0x400, URZ ;  /* 0x0000040005087890 */ /* 0x000fe2000fffe03f */
[----:B------:R-:W-:Y:S01]  /*1880*/  UMOV UR9, 0x40000040 ;  /* 0x4000004000097882 */ /* 0x000fe20000000000 */
[----:B------:R-:W-:Y:S02]  /*1890*/  WARPGROUP.DEPBAR.LE gsb0, 0x0 ;  /* 0x00008000000079c5 */ /* 0x000fe40000010000 */
[----:B------:R-:W-:-:S06]  /*18a0*/  WARPGROUP.ARRIVE ;  /* 0x00000000000079c5 */ /* 0x000fcc0000000000 */
[----:B------:R-:W-:Y:S01]  /*18b0*/  IGMMA.64x96x32.S8.S8 R24, gdesc[UR8], RZ, !UPT, gsb0 ;  /* 0x02a00000081879f1 */ /* 0x000fe2000c0410ff */
[----:B------:R-:W-:Y:S02]  /*18c0*/  UIADD3 UR8, UR5, 0x2, URZ ;  /* 0x0000000205087890 */ /* 0x000fe4000fffe03f */
[----:B------:R-:W-:Y:S01]  /*18d0*/  UIADD3 UR10, UR6, 0x2, URZ ;  /* 0x00000002060a7890 */ /* 0x000fe2000fffe03f */
[----:B------:R-:W-:Y:S01]  /*18e0*/  UMOV UR9, 0x40000040 ;  /* 0x4000004000097882 */ /* 0x000fe20000000000 */
[----:B------:R-:W-:Y:S01]  /*18f0*/  UMOV UR11, 0x40000040 ;  /* 0x40000040000b7882 */ /* 0x000fe20000000000 */
[----:B------:R-:W-:Y:S02]  /*1900*/  WARPGROUP.DEPBAR.LE gsb0, 0x0 ;  /* 0x00008000000079c5 */ /* 0x000fe40000010000 */
[----:B------:R-:W-:-:S06]  /*1910*/  WARPGROUP.ARRIVE ;  /* 0x00000000000079c5 */ /* 0x000fcc0000000000 */
[----:B------:R-:W-:Y:S01]  /*1920*/  IGMMA.64x96x32.S8.S8 R72, gdesc[UR8], R72, gsb0 ;  /* 0x02a00000084879f1 */ /* 0x000fe20008041048 */
[----:B------:R-:W-:Y:S01]  /*1930*/  UIADD3 UR8, UR5, 0x402, URZ ;  /* 0x0000040205087890 */ /* 0x000fe2000fffe03f */
[----:B------:R-:W-:Y:S01]  /*1940*/  UMOV UR9, 0x40000040 ;  /* 0x4000004000097882 */ /* 0x000fe20000000000 */
[----:B------:R-:W-:Y:S02]  /*1950*/  WARPGROUP.DEPBAR.LE gsb0, 0x0 ;  /* 0x00008000000079c5 */ /* 0x000fe40000010000 */
[----:B------:R-:W-:-:S06]  /*1960*/  WARPGROUP.ARRIVE ;  /* 0x00000000000079c5 */ /* 0x000fcc0000000000 */
[----:B------:R-:W-:Y:S01]  /*1970*/  IGMMA.64x96x32.S8.S8 R24, gdesc[UR8], R24, gsb0 ;  /* 0x02a00000081879f1 */ /* 0x000fe20008041018 */
        /* <DEDUP_REMOVED lines=23> */
[----:B------:R-:W-:Y:S03]  /*1af0*/  IGMMA.64x96x32.S8.S8 R24, gdesc[UR8], R24, gsb0 ;  /* 0x02a00000081879f1 */ /* 0x000fe60008041018 */
[----:B------:R-:W-:Y:S02]  /*1b00*/  WARPGROUP.DEPBAR.LE gsb0, 0x0 ;  /* 0x00008000000079c5 */ /* 0x000fe40000010000 */
[----:B------:R-:W-:Y:S05]  /*1b10*/  @!P2 BRA `(.L_x_22) ;  /* 0x000000040078a947 */ /* 0x000fea0003800000 */
[----:B------:R-:W-:Y:S01]  /*1b20*/  UIADD3 UR5, UR41, 0x1, URZ ;  /* 0x0000000129057890 */ /* 0x000fe2000fffe03f */
[----:B01----:R-:W-:Y:S02]  /*1b30*/  IMAD.U32 R0, RZ, RZ, UR44 ;  /* 0x0000002cff007e24 */ /* 0x003fe4000f8e00ff */
[----:B------:R-:W-:Y:S01]  /*1b40*/  IMAD.U32 R3, RZ, RZ, UR41 ;  /* 0x00000029ff037e24 */ /* 0x000fe2000f8e00ff */
[----:B------:R-:W-:-:S04]  /*1b50*/  UISETP.NE.AND UP0, UPT, UR5, 0x5, UPT ;  /* 0x000000050500788c */ /* 0x000fc8000bf05270 */
[----:B------:R-:W-:Y:S02]  /*1b60*/  USEL UR6, URZ, 0x1, UP0 ;  /* 0x000000013f067887 */ /* 0x000fe40008000000 */
[----:B------:R-:W-:Y:S02]  /*1b70*/  USEL UR5, UR5, URZ, UP0 ;  /* 0x0000003f05057287 */ /* 0x000fe40008000000 */
[----:B------:R-:W-:-:S06]  /*1b80*/  ULOP3.LUT UR6, UR40, UR6, URZ, 0x3c, !UPT ;  /* 0x0000000628067292 */ /* 0x000fcc000f8e3c3f */
[----:B------:R-:W-:-:S07]  /*1b90*/  IMAD.U32 R7, RZ, RZ, UR6 ;  /* 0x00000006ff077e24 */ /* 0x000fce000f8e00ff */
.L_x_29:
[----:B------:R-:W-:Y:S05]  /*1ba0*/  @!P0 BRA `(.L_x_23) ;  /* 0x0000000000048947 */ /* 0x000fea0003800000 */
[----:B------:R-:W-:Y:S01]  /*1bb0*/  BPT.TRAP 0x1 ;  /* 0x000000040000795c */ /* 0x000fe20000300000 */
.L_x_23:
[----:B------:R-:W0:Y:S01]  /*1bc0*/  S2UR UR7, SR_CgaCtaId ;  /* 0x00000000000779c3 */ /* 0x000e220000008800 */
[----:B------:R-:W-:Y:S01]  /*1bd0*/  UMOV UR6, 0x400 ;  /* 0x0000040000067882 */ /* 0x000fe20000000000 */
[----:B------:R-:W-:Y:S01]  /*1be0*/  IMAD.U32 R5, RZ, RZ, UR5 ;  /* 0x00000005ff057e24 */ /* 0x000fe2000f8e00ff */
[----:B------:R-:W-:Y:S01]  /*1bf0*/  SHF.L.U32 R4, R7, 0x1f, RZ ;  /* 0x0000001f07047819 */ /* 0x000fe200000006ff */
[----:B0-----:R-:W-:-:S06]  /*1c00*/  ULEA UR6, UR7, UR6, 0x18 ;  /* 0x0000000607067291 */ /* 0x001fcc000f8ec03f */
[----:B------:R-:W-:-:S04]  /*1c10*/  IMAD.U32 R6, RZ, RZ, UR6 ;  /* 0x00000006ff067e24 */ /* 0x000fc8000f8e00ff */
[----:B------:R-:W-:-:S04]  /*1c20*/  IMAD R5, R5, 0x8, R6 ;  /* 0x0000000805057824 */ /* 0x000fc800078e0206 */
[----:B------:R0:W1:Y:S01]  /*1c30*/  SYNCS.PHASECHK.TRANS64.TRYWAIT P1, [R5+URZ], R4 ;  /* 0x00000004050075a7 */ /* 0x000062000802017f */
[----:B------:R-:W-:Y:S05]  /*1c40*/  @!P0 BRA `(.L_x_24) ;  /* 0x0000000000048947 */ /* 0x000fea0003800000 */
[----:B------:R-:W-:Y:S01]  /*1c50*/  BPT.TRAP 0x1 ;  /* 0x000000040000795c */ /* 0x000fe20000300000 */
.L_x_24:
[----:B-1----:R-:W-:Y:S05]  /*1c60*/  @P1 BRA `(.L_x_25) ;  /* 0x0000000000081947 */ /* 0x002fea0003800000 */
[----:B------:R-:W1:Y:S02]  /*1c70*/  SYNCS.PHASECHK.TRANS64.TRYWAIT P1, [R5+URZ], R4 ;  /* 0x00000004050075a7 */ /* 0x000e64000802017f */
[----:B-1----:R-:W-:Y:S05]  /*1c80*/  @!P1 BRA `(.L_x_26) ;  /* 0x0000006c00e09947 */ /* 0x002fea0003800000 */
.L_x_25:
[----:B------:R-:W-:Y:S01]  /*1c90*/  ULEA UR6, UR5, UR45, 0xb ;  /* 0x0000002d05067291 */ /* 0x000fe2000f8e583f */
[----:B------:R-:W-:Y:S01]  /*1ca0*/  WARPGROUP.ARRIVE ;  /* 0x00000000000079c5 */ /* 0x000fe20000000000 */
[----:B------:R-:W-:Y:S01]  /*1cb0*/  UIMAD UR7, UR5, 0x300, UR4 ;  /* 0x00000300050778a4 */ /* 0x000fe2000f8e0204 */
[----:B------:R-:W-:Y:S01]  /*1cc0*/  UMOV UR9, 0x40000040 ;  /* 0x4000004000097882 */ /* 0x000fe20000000000 */
[----:B------:R-:W-:-:S03]  /*1cd0*/  UMOV UR11, 0x40000040 ;  /* 0x40000040000b7882 */ /* 0x000fc60000000000 */
[----:B------:R-:W-:Y:S02]  /*1ce0*/  UMOV UR8, UR6 ;  /* 0x0000000600087c82 */ /* 0x000fe40008000000 */
[----:B------:R-:W-:Y:S02]  /*1cf0*/  UMOV UR10, UR7 ;  /* 0x00000007000a7c82 */ /* 0x000fe40008000000 */
        /* <DEDUP_REMOVED lines=44> */
[----:B------:R-:W-:Y:S01]  /*1fc0*/  BPT.TRAP 0x1 ;  /* 0x000000040000795c */ /* 0x000fe20000300000 */
.L_x_27:
[----:B------:R-:W-:-:S13]  /*1fd0*/  ISETP.NE.AND P1, PT, R19, RZ, PT ;  /* 0x000000ff1300720c */ /* 0x000fda0003f25270 */
[----:B01----:R-:W-:-:S04]  /*1fe0*/  @P1 IMAD R4, R3, 0x8, R6 ;  /* 0x0000000803041824 */ /* 0x003fc800078e0206 */
[----:B------:R-:W-:-:S05]  /*1ff0*/  @P1 VIADD R5, R4, 0x28 ;  /* 0x0000002804051836 */ /* 0x000fca0000000000 */
[----:B------:R-:W-:-:S04]  /*2000*/  @P1 PRMT R5, R22, 0x654, R5 ;  /* 0x0000065416051816 */ /* 0x000fc80000000005 */
[----:B------:R0:W-:Y:S01]  /*2010*/  @P1 SYNCS.ARRIVE.TRANS64.RED.A1T0 RZ, [R5+URZ], RZ ;  /* 0x000000ff05ff19a7 */ /* 0x0001e2000810043f */
[----:B------:R-:W-:-:S13]  /*2020*/  ISETP.GT.U32.AND P1, PT, R18, 0x1, PT ;  /* 0x000000011200780c */ /* 0x000fda0003f24070 */
[----:B0-----:R-:W-:Y:S05]  /*2030*/  @P1 BRA `(.L_x_28) ;  /* 0x0000000000041947 */ /* 0x001fea0003800000 */
[----:B------:R-:W-:Y:S01]  /*2040*/  BPT.TRAP 0x1 ;  /* 0x000000040000795c */ /* 0x000fe20000300000 */
.L_x_28:
[----:B------:R-:W-:Y:S01]  /*2050*/  UIADD3 UR5, UR5, 0x1, URZ ;  /* 0x0000000105057890 */ /* 0x000fe2000fffe03f */
[C---:B------:R-:W-:Y:S01]  /*2060*/  ISETP.GT.AND P2, PT, R0.reuse, 0x1, PT ;  /* 0x000000010000780c */ /* 0x040fe20003f44270 */
[----:B------:R-:W-:Y:S02]  /*2070*/  VIADD R3, R3, 0x1 ;  /* 0x0000000103037836 */ /* 0x000fe40000000000 */
[----:B------:R-:W-:Y:S01]  /*2080*/  UISETP.NE.AND UP0, UPT, UR5, 0x5, UPT ;  /* 0x000000050500788c */ /* 0x000fe2000bf05270 */
[----:B------:R-:W-:Y:S02]  /*2090*/  VIADD R0, R0, 0xffffffff ;  /* 0xffffffff00007836 */ /* 0x000fe40000000000 */
[C---:B------:R-:W-:Y:S01]  /*20a0*/  ISETP.NE.AND P1, PT, R3.reuse, 0x5, PT ;  /* 0x000000050300780c */ /* 0x040fe20003f25270 */
[----:B------:R-:W-:Y:S02]  /*20b0*/  USEL UR6, URZ, 0x1, UP0 ;  /* 0x000000013f067887 */ /* 0x000fe40008000000 */
[----:B------:R-:W-:Y:S01]  /*20c0*/  USEL UR5, UR5, URZ, UP0 ;  /* 0x0000003f05057287 */ /* 0x000fe20008000000 */
[----:B------:R-:W-:-:S03]  /*20d0*/  SEL R3, R3, RZ, P1 ;  /* 0x000000ff03037207 */ /* 0x000fc60000800000 */
[----:B------:R-:W-:Y:S01]  /*20e0*/  LOP3.LUT R7, R7, UR6, RZ, 0x3c, !PT ;  /* 0x0000000607077c12 */ /* 0x000fe2000f8e3cff */
[----:B------:R-:W-:Y:S07]  /*20f0*/  @P2 BRA `(.L_x_29) ;  /* 0xfffffff800a82947 */ /* 0x000fee000383ffff */
.L_x_22:
[----:B01----:R-:W0:Y:S02]  /*2100*/  LDC R0, c[0x0][0x28c] ;  /* 0x0000a300ff007b82 */ /* 0x003e240000000800 */
[----:B0-----:R-:W-:-:S13]  /*2110*/  ISETP.GE.AND P1, PT, R0, 0x1, PT ;  /* 0x000000010000780c */ /* 0x001fda0003f26270 */
[----:B------:R-:W-:Y:S05]  /*2120*/  @!P1 BRA `(.L_x_30) ;  /* 0x0000000000449947 */ /* 0x000fea0003800000 */
[----:B------:R-:W-:Y:S05]  /*2130*/  @!P0 BRA `(.L_x_31) ;  /* 0x0000000000048947 */ /* 0x000fea0003800000 */
[----:B------:R-:W-:Y:S01]  /*2140*/  BPT.TRAP 0x1 ;  /* 0x000000040000795c */ /* 0x000fe20000300000 */
.L_x_31:
[----:B------:R-:W-:-:S13]  /*2150*/  ISETP.NE.AND P0, PT, R19, RZ, PT ;  /* 0x000000ff1300720c */ /* 0x000fda0003f05270 */
[----:B------:R-:W-:-:S05]  /*2160*/  VOTEU.ANY UP0, P0 ;  /* 0x00000000003f7886 */ /* 0x000fca0000000100 */
[----:B------:R-:W-:-:S06]  /*2170*/  @UP0 UIADD3 UR4, UR44, UR41, URZ ;  /* 0x000000292c040290 */ /* 0x000fcc000fffe03f */
[----:B------:R-:W-:Y:S02]  /*2180*/  IMAD.U32 R4, RZ, RZ, UR4 ;  /* 0x00000004ff047e24 */ /* 0x000fe4000f8e00ff */
[----:B------:R-:W-:Y:S02]  /*2190*/  IMAD.U32 R3, RZ, RZ, UR4 ;  /* 0x00000004ff037e24 */ /* 0x000fe4000f8e00ff */
[----:B------:R-:W-:-:S05]  /*21a0*/  @P0 IMAD.WIDE.U32 R4, R4, -0x33333333, RZ ;  /* 0xcccccccd04040825 */ /* 0x000fca00078e00ff */
[----:B------:R-:W-:-:S05]  /*21b0*/  @P0 SHF.R.U32.HI R0, RZ, 0x2, R5 ;  /* 0x00000002ff000819 */ /* 0x000fca0000011605 */
[----:B------:R-:W-:-:S04]  /*21c0*/  @P0 IMAD R0, R0, -0x5, R3 ;  /* 0xfffffffb00000824 */ /* 0x000fc800078e0203 */
[----:B------:R-:W-:-:S04]  /*21d0*/  @P0 IMAD R0, R0, 0x8, R6 ;  /* 0x0000000800000824 */ /* 0x000fc800078e0206 */
[----:B------:R-:W-:-:S05]  /*21e0*/  @P0 VIADD R3, R0, 0x28 ;  /* 0x0000002800030836 */ /* 0x000fca0000000000 */
[----:B------:R-:W-:-:S04]  /*21f0*/  @P0 PRMT R3, R22, 0x654, R3 ;  /* 0x0000065416030816 */ /* 0x000fc80000000003 */
[----:B------:R0:W-:Y:S01]  /*2200*/  @P0 SYNCS.ARRIVE.TRANS64.RED.A1T0 RZ, [R3+URZ], RZ ;  /* 0x000000ff03ff09a7 */ /* 0x0001e2000810043f */
[----:B------:R-:W-:-:S13]  /*2210*/  ISETP.GT.U32.AND P0, PT, R18, 0x1, PT ;  /* 0x000000011200780c */ /* 0x000fda0003f04070 */
[----:B0-----:R-:W-:Y:S05]  /*2220*/  @P0 BRA `(.L_x_30) ;  /* 0x0000000000040947 */ /* 0x001fea0003800000 */
[----:B------:R-:W-:Y:S01]  /*2230*/  BPT.TRAP 0x1 ;  /* 0x000000040000795c */ /* 0x000fe20000300000 */
.L_x_30:
[----:B------:R-:W-:Y:S01]  /*2240*/  IMAD R3, R122, 0x60, RZ ;  /* 0x000000607a037824 */ /* 0x000fe200078e02ff */
[----:B------:R-:W-:Y:S01]  /*2250*/  UIADD3 UR41, UR43, UR41, URZ ;  /* 0x000000292b297290 */ /* 0x000fe2000fffe03f */
[----:B------:R-:W-:Y:S01]  /*2260*/  IMAD.SHL.U32 R12, R123, 0x100, RZ ;  /* 0x000001007b0c7824 */ /* 0x000fe200078e00ff */
[----:B------:R-:W-:Y:S01]  /*2270*/  ULDC UR7, c[0x0][0x288] ;  /* 0x0000a20000077ab9 */ /* 0x000fe20000000800 */
[----:B------:R-:W-:Y:S01]  /*2280*/  ULDC UR10, c[0x0][0x284] ;  /* 0x0000a100000a7ab9 */ /* 0x000fe20000000800 */
[----:B------:R-:W-:Y:S01]  /*2290*/  UISETP.GT.U32.AND UP0, UPT, UR41, 0x4, UPT ;  /* 0x000000042900788c */ /* 0x000fe2000bf04070 */
[C---:B------:R-:W-:Y:S01]  /*22a0*/  ISETP.GE.AND P0, PT, R3.reuse, UR7, PT ;  /* 0x0000000703007c0c */ /* 0x040fe2000bf06270 */
[----:B------:R-:W-:Y:S01]  /*22b0*/  UISETP.GE.U32.AND UP1, UPT, UR43, 0x5, UPT ;  /* 0x000000052b00788c */ /* 0x000fe2000bf26070 */
[----:B------:R-:W-:Y:S01]  /*22c0*/  SHF.R.S32.HI R122, RZ, 0x1f, R23 ;  /* 0x0000001fff7a7819 */ /* 0x000fe20000011417 */
[----:B------:R-:W-:Y:S01]  /*22d0*/  UISETP.LT.U32.AND UP0, UPT, UR43, 0x5, UP0 ;  /* 0x000000052b00788c */ /* 0x000fe20008701070 */
[----:B------:R-:W-:Y:S01]  /*22e0*/  ISETP.GE.OR P0, PT, R12, UR10, P0 ;  /* 0x0000000a0c007c0c */ /* 0x000fe20008706670 */
[----:B------:R-:W-:Y:S01]  /*22f0*/  UIMAD.WIDE.U32 UR4, UR41, -0x33333333, URZ ;  /* 0xcccccccd290478a5 */ /* 0x000fe2000f8e003f */
[----:B------:R-:W-:Y:S01]  /*2300*/  LOP3.LUT R20, R3, 0x6, R128, 0xf8, !PT ;  /* 0x0000000603147812 */ /* 0x000fe200078ef880 */
[----:B------:R-:W-:Y:S01]  /*2310*/  USEL UR6, URZ, 0x1, !UP0 ;  /* 0x000000013f067887 */ /* 0x000fe2000c000000 */
[----:B------:R-:W-:-:S02]  /*2320*/  ULDC.64 UR8, c[0x0][0x5d0] ;  /* 0x0001740000087ab9 */ /* 0x000fc40000000a00 */
[----:B------:R-:W-:Y:S01]  /*2330*/  SHF.R.S32.HI R21, RZ, 0x1f, R20 ;  /* 0x0000001fff157819 */ /* 0x000fe20000011414 */
[----:B------:R-:W-:Y:S01]  /*2340*/  IMAD R0, R122, UR8, RZ ;  /* 0x000000087a007c24 */ /* 0x000fe2000f8e02ff */
[----:B------:R-:W-:Y:S02]  /*2350*/  USHF.R.U32.HI UR4, URZ, 0x2, UR5 ;  /* 0x000000023f047899 */ /* 0x000fe40008011605 */
[----:B------:R-:W-:Y:S01]  /*2360*/  ULOP3.LUT UR40, UR40, UR6, URZ, 0x3c, !UPT ;  /* 0x0000000628287292 */ /* 0x000fe2000f8e3c3f */
[C---:B------:R-:W-:Y:S01]  /*2370*/  IMAD R7, R23.reuse, UR9, R0 ;  /* 0x0000000917077c24 */ /* 0x040fe2000f8e0200 */
[----:B------:R-:W-:Y:S01]  /*2380*/  UIMAD UR41, UR4, -0x5, UR41 ;  /* 0xfffffffb042978a4 */ /* 0x000fe2000f8e0229 */
[----:B------:R-:W-:Y:S01]  /*2390*/  IMAD.WIDE.U32 R4, R23, UR8, R20 ;  /* 0x0000000817047c25 */ /* 0x000fe2000f8e0014 */
[----:B------:R-:W-:-:S03]  /*23a0*/  @UP1 ULOP3.LUT UR40, UR40, 0x1, UR4, 0x78, !UPT ;  /* 0x0000000128281892 */ /* 0x000fc6000f8e7804 */
[----:B------:R-:W-:Y:S02]  /*23b0*/  IMAD.IADD R5, R5, 0x1, R7 ;  /* 0x0000000105057824 */ /* 0x000fe400078e0207 */
[----:B------:R-:W-:Y:S01]  /*23c0*/  IMAD.MOV.U32 R0, RZ, RZ, -0x1 ;  /* 0xffffffffff007424 */ /* 0x000fe200078e00ff */
[----:B------:R-:W-:Y:S06]  /*23d0*/  @P0 BRA `(.L_x_32) ;  /* 0x0000004c00000947 */ /* 0x000fec0003800000 */
[----:B------:R-:W0:Y:S01]  /*23e0*/  LDC.64 R134, c[0x0][0x5c8] ;  /* 0x00017200ff867b82 */ /* 0x000e220000000a00 */
[----:B------:R-:W-:Y:S01]  /*23f0*/  IMAD.WIDE R10, R123, 0x100, R120 ;  /* 0x000001007b0a7825 */ /* 0x000fe200078e0278 */
[----:B------:R-:W-:Y:S01]  /*2400*/  ULDC.64 UR4, c[0x0][0x5c0] ;  /* 0x0001700000047ab9 */ /* 0x000fe20000000a00 */
[----:B------:R-:W-:Y:S02]  /*2410*/  BSSY B0, `(.L_x_32) ;  /* 0x00004bc000007945 */ /* 0x000fe40003800000 */
[----:B------:R-:W-:Y:S02]  /*2420*/  IMAD.IADD R133, R131, 0x1, -R12 ;  /* 0x0000000183857824 */ /* 0x000fe400078e0a0c */
[----:B------:R-:W-:Y:S02]  /*2430*/  IMAD.IADD R3, R126, 0x1, -R3 ;  /* 0x000000017e037824 */ /* 0x000fe400078e0a03 */
[-C--:B0-----:R-:W-:Y:S01]  /*2440*/  IMAD R6, R11, R134.reuse, RZ ;  /* 0x000000860b067224 */ /* 0x081fe200078e02ff */
[----:B------:R-:W-:Y:S01]  /*2450*/  SHF.L.U64.HI R13, R134, 0x3, R135 ;  /* 0x00000003860d7819 */ /* 0x000fe20000010287 */
[----:B------:R-:W-:-:S04]  /*2460*/  IMAD.WIDE.U32 R4, R10, R134, R4 ;  /* 0x000000860a047225 */ /* 0x000fc800078e0004 */
[----:B------:R-:W-:Y:S01]  /*2470*/  IMAD R7, R10, R135, R6 ;  /* 0x000000870a077224 */ /* 0x000fe200078e0206 */
[----:B------:R-:W-:Y:S01]  /*2480*/  IADD3 R14, P0, R4, UR4, RZ ;  /* 0x00000004040e7c10 */ /* 0x000fe2000ff1e0ff */
[C---:B------:R-:W-:Y:S02]  /*2490*/  IMAD.SHL.U32 R9, R134.reuse, 0x8, RZ ;  /* 0x0000000886097824 */ /* 0x040fe400078e00ff */
[----:B------:R-:W-:Y:S01]  /*24a0*/  IMAD.IADD R7, R5, 0x1, R7 ;  /* 0x0000000105077824 */ /* 0x000fe200078e0207 */
[-C--:B------:R-:W-:Y:S02]  /*24b0*/  LEA R4, P2, R134, R14.reuse, 0x7 ;  /* 0x0000000e86047211 */ /* 0x080fe400078438ff */
[----:B------:R-:W-:Y:S02]  /*24c0*/  IADD3 R6, P1, R9, R14, RZ ;  /* 0x0000000e09067210 */ /* 0x000fe40007f3e0ff */
[----:B------:R-:W-:Y:S02]  /*24d0*/  IADD3.X R15, R7, UR5, RZ, P0, !PT ;  /* 0x00000005070f7c10 */ /* 0x000fe400087fe4ff */
[----:B-----5:R-:W-:-:S02]  /*24e0*/  ISETP.NE.AND P0, PT, R125, RZ, PT ;  /* 0x000000ff7d00720c */ /* 0x020fc40003f05270 */
[----:B------:R-:W-:Y:S01]  /*24f0*/  LEA.HI.X R5, R134, R15, R135, 0x7, P2 ;  /* 0x0000000f86057211 */ /* 0x000fe200010f3c87 */
[----:B------:R-:W-:Y:S01]  /*2500*/  IMAD.X R7, R13, 0x1, R15, P1 ;  /* 0x000000010d077824 */ /* 0x000fe200008e060f */
[----:B------:R-:W-:-:S05]  /*2510*/  IADD3 R8, P2, R9, R4, RZ ;  /* 0x0000000409087210 */ /* 0x000fca0007f5e0ff */
[----:B------:R-:W-:-:S04]  /*2520*/  IMAD.X R9, R13, 0x1, R5, P2 ;  /* 0x000000010d097824 */ /* 0x000fc800010e0605 */
[----:B------:R-:W-:Y:S05]  /*2530*/  @!P0 BRA `(.L_x_33) ;  /* 0x0000003800148947 */ /* 0x000fea0003800000 */
[----:B------:R-:W0:Y:S01]  /*2540*/  LDC.64 R134, c[0x0][0x5b0] ;  /* 0x00016c00ff867b82 */ /* 0x000e220000000a00 */
[----:B------:R-:W-:Y:S01]  /*2550*/  ULDC.64 UR4, c[0x0][0x5b8] ;  /* 0x00016e0000047ab9 */ /* 0x000fe20000000a00 */
[----:B------:R-:W-:Y:S01]  /*2560*/  ISETP.GE.AND P0, PT, R133, 0x1, PT ;  /* 0x000000018500780c */ /* 0x000fe20003f06270 */
[----:B------:R-:W-:Y:S01]  /*2570*/  IMAD R122, R122, UR4, RZ ;  /* 0x000000047a7a7c24 */ /* 0x000fe2000f8e02ff */
[----:B------:R-:W-:Y:S01]  /*2580*/  BSSY B1, `(.L_x_34) ;  /* 0x0000010000017945 */ /* 0x000fe20003800000 */
[----:B------:R-:W-:Y:S01]  /*2590*/  IMAD.WIDE.U32 R20, R23, UR4, R20 ;  /* 0x0000000417147c25 */ /* 0x000fe2000f8e0014 */
[----:B------:R-:W-:Y:S02]  /*25a0*/  ISETP.LT.OR P3, PT, R3, 0x1, !P0 ;  /* 0x000000010300780c */ /* 0x000fe40004761670 */
[----:B------:R-:W1:Y:S01]  /*25b0*/  LDC.64 R12, c[0x0][0x5a8] ;  /* 0x00016a00ff0c7b82 */ /* 0x000e620000000a00 */
[----:B------:R-:W-:Y:S02]  /*25c0*/  IMAD R23, R23, UR5, R122 ;  /* 0x0000000517177c24 */ /* 0x000fe4000f8e027a */
[----:B------:R-:W-:-:S02]  /*25d0*/  IMAD.MOV.U32 R122, RZ, RZ, R20 ;  /* 0x000000ffff7a7224 */ /* 0x000fc400078e0014 */
[----:B------:R-:W-:Y:S02]  /*25e0*/  IMAD.IADD R123, R21, 0x1, R23 ;  /* 0x00000001157b7824 */ /* 0x000fe400078e0217 */
[-C--:B0-----:R-:W-:Y:S01]  /*25f0*/  IMAD R23, R11, R134.reuse, RZ ;  /* 0x000000860b177224 */ /* 0x081fe200078e02ff */
[----:B------:R-:W-:Y:S01]  /*2600*/  SHF.L.U64.HI R139, R134, 0x3, R135 ;  /* 0x00000003868b7819 */ /* 0x000fe20000010287 */
[----:B------:R-:W-:-:S04]  /*2610*/  IMAD.WIDE.U32 R136, R10, R134, R122 ;  /* 0x000000860a887225 */ /* 0x000fc800078e007a */
[----:B------:R-:W-:Y:S01]  /*2620*/  IMAD R143, R10, R135, R23 ;  /* 0x000000870a8f7224 */ /* 0x000fe200078e0217 */
[----:B-1----:R-:W-:Y:S01]  /*2630*/  IADD3 R136, P1, R136, R12, RZ ;  /* 0x0000000c88887210 */ /* 0x002fe20007f3e0ff */
[----:B------:R-:W-:-:S03]  /*2640*/  IMAD.SHL.U32 R138, R134, 0x8, RZ ;  /* 0x00000008868a7824 */ /* 0x000fc600078e00ff */
[----:B------:R-:W-:Y:S01]  /*2650*/  IADD3.X R137, R13, R137, R143, P1, !PT ;  /* 0x000000890d897210 */ /* 0x000fe20000ffe48f */
[----:B------:R-:W-:Y:S08]  /*2660*/  @P3 BRA `(.L_x_35) ;  /* 0x0000000000043947 */ /* 0x000ff00003800000 */
[----:B------:R0:W5:Y:S02]  /*2670*/  LDG.E.U8 R132, desc[UR38][R136.64] ;  /* 0x0000002688847981 */ /* 0x000164000c1e1100 */
.L_x_35:
[----:B------:R-:W-:Y:S05]  /*2680*/  BSYNC B1 ;  /* 0x0000000000017941 */ /* 0x000fea0003800000 */
.L_x_34:
[----:B-----5:R-:W-:Y:S01]  /*2690*/  LOP3.LUT R23, R132, 0xffff, RZ, 0xc0, !PT ;  /* 0x0000ffff84177812 */ /* 0x020fe200078ec0ff */
[----:B------:R-:W-:Y:S01]  /*26a0*/  IMAD.WIDE.U32 R140, R10, R134, R138 ;  /* 0x000000860a8c7225 */ /* 0x000fe200078e008a */
[----:B------:R-:W-:Y:S01]  /*26b0*/  ISETP.LT.OR P4, PT, R3, 0x2, !P0 ;  /* 0x000000020300780c */ /* 0x000fe20004781670 */
[----:B------:R-:W-:Y:S01]  /*26c0*/  BSSY B1, `(.L_x_36) ;  /* 0x000000e000017945 */ /* 0x000fe20003800000 */
[----:B------:R-:W-:Y:S01]  /*26d0*/  PRMT R142, R23, 0x8880, RZ ;  /* 0x00008880178e7816 */ /* 0x000fe200000000ff */
[----:B------:R-:W-:Y:S01]  /*26e0*/  IMAD.IADD R141, R143, 0x1, R141 ;  /* 0x000000018f8d7824 */ /* 0x000fe200078e028d */
[----:B------:R-:W-:Y:S02]  /*26f0*/  IADD3 R140, P2, P5, R20, R12, R140 ;  /* 0x0000000c148c7210 */ /* 0x000fe40007d5e08c */
[----:B------:R-:W-:Y:S01]  /*2700*/  ISETP.GE.AND P1, PT, R133, 0x9, PT ;  /* 0x000000098500780c */ /* 0x000fe20003f26270 */
[----:B------:R-:W-:Y:S01]  /*2710*/  IMAD R23, R142, R125, RZ ;  /* 0x0000007d8e177224 */ /* 0x000fe200078e02ff */
[----:B------:R-:W-:-:S02]  /*2720*/  IADD3.X R141, R123, R13, R141, P2, P5 ;  /* 0x0000000d7b8d7210 */ /* 0x000fc400017ea48d */
[----:B------:R-:W-:Y:S01]  /*2730*/  ISETP.LT.OR P2, PT, R3, 0x1, !P1 ;  /* 0x000000010300780c */ /* 0x000fe20004f41670 */
[----:B------:R-:W-:-:S05]  /*2740*/  @!P3 IMAD R143, R72, R124, R23 ;  /* 0x0000007c488fb224 */ /* 0x000fca00078e0217 */
[----:B------:R1:W-:Y:S01]  /*2750*/  @!P3 STG.E.U8 desc[UR38][R14.64], R143 ;  /* 0x0000008f0e00b986 */ /* 0x0003e2000c101126 */
[----:B------:R-:W-:Y:S06]  /*2760*/  @P4 BRA `(.L_x_37) ;  /* 0x00000000000c4947 */ /* 0x000fec0003800000 */
[----:B------:R-:W2:Y:S02]  /*2770*/  LDG.E.U8 R132, desc[UR38][R136.64+0x1] ;  /* 0x0000012688847981 */ /* 0x000ea4000c1e1100 */
[----:B--2---:R-:W-:-:S05]  /*2780*/  PRMT R72, R132, 0x8880, RZ ;  /* 0x0000888084487816 */ /* 0x004fca00000000ff */
[----:B------:R-:W-:-:S07]  /*2790*/  IMAD R23, R72, R125, RZ ;  /* 0x0000007d48177224 */ /* 0x000fce00078e02ff */
.L_x_37:
[----:B------:R-:W-:Y:S05]  /*27a0*/  BSYNC B1 ;  /* 0x0000000000017941 */ /* 0x000fea0003800000 */
.L_x_36:
[----:B------:R-:W-:Y:S01]  /*27b0*/  @!P4 IMAD R73, R73, R124, R23 ;  /* 0x0000007c4949c224 */ /* 0x000fe200078e0217 */
[----:B------:R-:W-:Y:S04]  /*27c0*/  BSSY B1, `(.L_x_38) ;  /* 0x0000006000017945 */ /* 0x000fe80003800000 */
[----:B------:R2:W-:Y:S01]  /*27d0*/  @!P4 STG.E.U8 desc[UR38][R14.64+0x1], R73 ;  /* 0x000001490e00c986 */ /* 0x0005e2000c101126 */
[----:B------:R-:W-:Y:S05]  /*27e0*/  @P2 BRA `(.L_x_39) ;  /* 0x00000000000c2947 */ /* 0x000fea0003800000 */
[----:B------:R-:W3:Y:S02]  /*27f0*/  LDG.E.U8 R132, desc[UR38][R140.64] ;  /* 0x000000268c847981 */ /* 0x000ee4000c1e1100 */
[----:B---3--:R-:W-:-:S05]  /*2800*/  PRMT R72, R132, 0x8880, RZ ;  /* 0x0000888084487816 */ /* 0x008fca00000000ff */
[----:B------:R-:W-:-:S07]  /*2810*/  IMAD R23, R72, R125, RZ ;  /* 0x0000007d48177224 */ /* 0x000fce00078e02ff */
.L_x_39:
[----:B------:R-:W-:Y:S05]  /*2820*/  BSYNC B1 ;  /* 0x0000000000017941 */ /* 0x000fea0003800000 */
.L_x_38:
[C---:B------:R-:W-:Y:S01]  /*2830*/  ISETP.LT.OR P4, PT, R3.reuse, 0x2, !P1 ;  /* 0x000000020300780c */ /* 0x040fe20004f81670 */
[----:B--2---:R-:W-:Y:S01]  /*2840*/  @!P2 IMAD R73, R74, R124, R23 ;  /* 0x0000007c4a49a224 */ /* 0x004fe200078e0217 */
[----:B------:R-:W-:Y:S01]  /*2850*/  BSSY B1, `(.L_x_40) ;  /* 0x0000009000017945 */ /* 0x000fe20003800000 */
[C---:B------:R-:W-:Y:S02]  /*2860*/  ISETP.LT.OR P3, PT, R3.reuse, 0x9, !P0 ;  /* 0x000000090300780c */ /* 0x040fe40004761670 */
[C---:B------:R-:W-:Y:S01]  /*2870*/  ISETP.LT.OR P5, PT, R3.reuse, 0xa, !P0 ;  /* 0x0000000a0300780c */ /* 0x040fe200047a1670 */
[----:B------:R2:W-:Y:S01]  /*2880*/  @!P2 STG.E.U8 desc[UR38][R6.64], R73 ;  /* 0x000000490600a986 */ /* 0x0005e2000c101126 */
[----:B------:R-:W-:-:S06]  /*2890*/  ISETP.LT.OR P2, PT, R3, 0x9, !P1 ;  /* 0x000000090300780c */ /* 0x000fcc0004f41670 */
[----:B------:R-:W-:Y:S07]  /*28a0*/  @P4 BRA `(.L_x_41) ;  /* 0x00000000000c4947 */ /* 0x000fee0003800000 */
[----:B------:R-:W3:Y:S02]  /*28b0*/  LDG.E.U8 R132, desc[UR38][R140.64+0x1] ;  /* 0x000001268c847981 */ /* 0x000ee4000c1e1100 */
[----:B---3--:R-:W-:-:S05]  /*28c0*/  PRMT R72, R132, 0x8880, RZ ;  /* 0x0000888084487816 */ /* 0x008fca00000000ff */
[----:B------:R-:W-:-:S07]  /*28d0*/  IMAD R23, R72, R125, RZ ;  /* 0x0000007d48177224 */ /* 0x000fce00078e02ff */
.L_x_41:
[----:B------:R-:W-:Y:S05]  /*28e0*/  BSYNC B1 ;  /* 0x0000000000017941 */ /* 0x000fea0003800000 */
.L_x_40:
[----:B------:R-:W-:Y:S01]  /*28f0*/  @!P4 IMAD R75, R75, R124, R23 ;  /* 0x0000007c4b4bc224 */ /* 0x000fe200078e0217 */
[----:B------:R-:W-:Y:S04]  /*2900*/  BSSY B1, `(.L_x_42) ;  /* 0x0000006000017945 */ /* 0x000fe80003800000 */
[----:B------:R3:W-:Y:S01]  /*2910*/  @!P4 STG.E.U8 desc[UR38][R6.64+0x1], R75 ;  /* 0x0000014b0600c986 */ /* 0x0007e2000c101126 */
[----:B------:R-:W-:Y:S05]  /*2920*/  @P3 BRA `(.L_x_43) ;  /* 0x00000000000c3947 */ /* 0x000fea0003800000 */
[----:B------:R-:W4:Y:S02]  /*2930*/  LDG.E.U8 R132, desc[UR38][R136.64+0x8] ;  /* 0x0000082688847981 */ /* 0x000f24000c1e1100 */
[----:B----4-:R-:W-:-:S05]  /*2940*/  PRMT R72, R132, 0x8880, RZ ;  /* 0x0000888084487816 */ /* 0x010fca00000000ff */
[----:B------:R-:W-:-:S07]  /*2950*/  IMAD R23, R72, R125, RZ ;  /* 0x0000007d48177224 */ /* 0x000fce00078e02ff */
.L_x_43:
[----:B------:R-:W-:Y:S05]  /*2960*/  BSYNC B1 ;  /* 0x0000000000017941 */ /* 0x000fea0003800000 */
.L_x_42:
[----:B--2---:R-:W-:Y:S01]  /*2970*/  @!P3 IMAD R73, R76, R124, R23 ;  /* 0x0000007c4c49b224 */ /* 0x004fe200078e0217 */
[----:B------:R-:W-:Y:S04]  /*2980*/  BSSY B1, `(.L_x_44) ;  /* 0x0000006000017945 */ /* 0x000fe80003800000 */
[----:B------:R2:W-:Y:S01]  /*2990*/  @!P3 STG.E.U8 desc[UR38][R14.64+0x8], R73 ;  /* 0x000008490e00b986 */ /* 0x0005e2000c101126 */
[----:B------:R-:W-:Y:S05]  /*29a0*/  @P5 BRA `(.L_x_45) ;  /* 0x00000000000c5947 */ /* 0x000fea0003800000 */
[----:B------:R-:W4:Y:S02]  /*29b0*/  LDG.E.U8 R132, desc[UR38][R136.64+0x9] ;  /* 0x0000092688847981 */ /* 0x000f24000c1e1100 */
[----:B----4-:R-:W-:-:S05]  /*29c0*/  PRMT R72, R132, 0x8880, RZ ;  /* 0x0000888084487816 */ /* 0x010fca00000000ff */
[----:B------:R-:W-:-:S07]  /*29d0*/  IMAD R23, R72, R125, RZ ;  /* 0x0000007d48177224 */ /* 0x000fce00078e02ff */
.L_x_45:
[----:B------:R-:W-:Y:S05]  /*29e0*/  BSYNC B1 ;  /* 0x0000000000017941 */ /* 0x000fea0003800000 */
.L_x_44:
[----:B------:R-:W-:Y:S01]  /*29f0*/  @!P5 IMAD R77, R77, R124, R23 ;  /* 0x0000007c4d4dd224 */ /* 0x000fe200078e0217 */
[----:B------:R-:W-:Y:S04]  /*2a00*/  BSSY B1, `(.L_x_46) ;  /* 0x0000006000017945 */ /* 0x000fe80003800000 */
[----:B------:R4:W-:Y:S01]  /*2a10*/  @!P5 STG.E.U8 desc[UR38][R14.64+0x9], R77 ;  /* 0x0000094d0e00d986 */ /* 0x0009e2000c101126 */
[----:B------:R-:W-:Y:S05]  /*2a20*/  @P2 BRA `(.L_x_47) ;  /* 0x00000000000c2947 */ /* 0x000fea0003800000 */
[----:B------:R-:W5:Y:S02]  /*2a30*/  LDG.E.U8 R132, desc[UR38][R140.64+0x8] ;  /* 0x000008268c847981 */ /* 0x000f64000c1e1100 */
[----:B-----5:R-:W-:-:S05]  /*2a40*/  PRMT R72, R132, 0x8880, RZ ;  /* 0x0000888084487816 */ /* 0x020fca00000000ff */
[----:B------:R-:W-:-:S07]  /*2a50*/  IMAD R23, R72, R125, RZ ;  /* 0x0000007d48177224 */ /* 0x000fce00078e02ff */
.L_x_47:
[----:B------:R-:W-:Y:S05]  /*2a60*/  BSYNC B1 ;  /* 0x0000000000017941 */ /* 0x000fea0003800000 */
.L_x_46:
        /* <DEDUP_REMOVED lines=8> */
[----:B------:R-:W5:Y:S02]  /*2af0*/  LDG.E.U8 R132, desc[UR38][R140.64+0x9] ;  /* 0x000009268c847981 */ /* 0x000f64000c1e1100 */
[----:B-----5:R-:W-:-:S05]  /*2b00*/  PRMT R72, R132, 0x8880, RZ ;  /* 0x0000888084487816 */ /* 0x020fca00000000ff */
[----:B------:R-:W-:-:S07]  /*2b10*/  IMAD R23, R72, R125, RZ ;  /* 0x0000007d48177224 */ /* 0x000fce00078e02ff */
.L_x_49:
[----:B------:R-:W-:Y:S05]  /*2b20*/  BSYNC B1 ;  /* 0x0000000000017941 */ /* 0x000fea0003800000 */
.L_x_48:
[----:B------:R-:W-:Y:S01]  /*2b30*/  @!P4 IMAD R79, R79, R124, R23 ;  /* 0x0000007c4f4fc224 */ /* 0x000fe200078e0217 */
[----:B------:R-:W-:Y:S04]  /*2b40*/  BSSY B1, `(.L_x_50) ;  /* 0x0000006000017945 */ /* 0x000fe80003800000 */
[----:B------:R0:W-:Y:S01]  /*2b50*/  @!P4 STG.E.U8 desc[UR38][R6.64+0x9], R79 ;  /* 0x0000094f0600c986 */ /* 0x0001e2000c101126 */
[----:B------:R-:W-:Y:S05]  /*2b60*/  @P3 BRA `(.L_x_51) ;  /* 0x00000000000c3947 */ /* 0x000fea0003800000 */
[----:B------:R-:W5:Y:S02]  /*2b70*/  LDG.E.U8 R132, desc[UR38][R136.64+0x10] ;  /* 0x0000102688847981 */ /* 0x000f64000c1e1100 */
[----:B-----5:R-:W-:-:S05]  /*2b80*/  PRMT R72, R132, 0x8880, RZ ;  /* 0x0000888084487816 */ /* 0x020fca00000000ff */
[----:B------:R-:W-:-:S07]  /*2b90*/  IMAD R23, R72, R125, RZ ;  /* 0x0000007d48177224 */ /* 0x000fce00078e02ff */
.L_x_51:
[----:B------:R-:W-:Y:S05]  /*2ba0*/  BSYNC B1 ;  /* 0x0000000000017941 */ /* 0x000fea0003800000 */
.L_x_50:
[----:B--2---:R-:W-:Y:S01]  /*2bb0*/  @!P3 IMAD R73, R80, R124, R23 ;  /* 0x0000007c5049b224 */ /* 0x004fe200078e0217 */
[----:B------:R-:W-:Y:S04]  /*2bc0*/  BSSY B1, `(.L_x_52) ;  /* 0x0000006000017945 */ /* 0x000fe80003800000 */
[----:B------:R2:W-:Y:S01]  /*2bd0*/  @!P3 STG.E.U8 desc[UR38][R14.64+0x10], R73 ;  /* 0x000010490e00b986 */ /* 0x0005e2000c101126 */
[----:B------:R-:W-:Y:S05]  /*2be0*/  @P5 BRA `(.L_x_53) ;  /* 0x00000000000c5947 */ /* 0x000fea0003800000 */
[----:B------:R-:W5:Y:S02]  /*2bf0*/  LDG.E.U8 R132, desc[UR38][R136.64+0x11] ;  /* 0x0000112688847981 */ /* 0x000f64000c1e1100 */
[----:B-----5:R-:W-:-:S05]  /*2c00*/  PRMT R72, R132, 0x8880, RZ ;  /* 0x0000888084487816 */ /* 0x020fca00000000ff */
[----:B------:R-:W-:-:S07]  /*2c10*/  IMAD R23, R72, R125, RZ ;  /* 0x0000007d48177224 */ /* 0x000fce00078e02ff */
.L_x_53:
[----:B------:R-:W-:Y:S05]  /*2c20*/  BSYNC B1 ;  /* 0x0000000000017941 */ /* 0x000fea0003800000 */
.L_x_52:
[----:B------:R-:W-:Y:S01]  /*2c30*/  @!P5 IMAD R81, R81, R124, R23 ;  /* 0x0000007c5151d224 */ /* 0x000fe200078e0217 */
[----:B------:R-:W-:Y:S04]  /*2c40*/  BSSY B1, `(.L_x_54) ;  /* 0x0000006000017945 */ /* 0x000fe80003800000 */
[----:B------:R0:W-:Y:S01]  /*2c50*/  @!P5 STG.E.U8 desc[UR38][R14.64+0x11], R81 ;  /* 0x000011510e00d986 */ /* 0x0001e2000c101126 */
[----:B------:R-:W-:Y:S05]  /*2c60*/  @P2 BRA `(.L_x_55) ;  /* 0x00000000000c2947 */ /* 0x000fea0003800000 */
[----:B------:R-:W5:Y:S02]  /*2c70*/  LDG.E.U8 R132, desc[UR38][R140.64+0x10] ;  /* 0x000010268c847981 */ /* 0x000f64000c1e1100 */
[----:B-----5:R-:W-:-:S05]  /*2c80*/  PRMT R72, R132, 0x8880, RZ ;  /* 0x0000888084487816 */ /* 0x020fca00000000ff */
[----:B------:R-:W-:-:S07]  /*2c90*/  IMAD R23, R72, R125, RZ ;  /* 0x0000007d48177224 */ /* 0x000fce00078e02ff */
.L_x_55:
[----:B------:R-:W-:Y:S05]  /*2ca0*/  BSYNC B1 ;  /* 0x0000000000017941 */ /* 0x000fea0003800000 */
.L_x_54:
        /* <DEDUP_REMOVED lines=11> */
.L_x_57:
[----:B------:R-:W-:Y:S05]  /*2d60*/  BSYNC B1 ;  /* 0x0000000000017941 */ /* 0x000fea0003800000 */
.L_x_56:
[----:B------:R-:W-:Y:S01]  /*2d70*/  @!P4 IMAD R83, R83, R124, R23 ;  /* 0x0000007c5353c224 */ /* 0x000fe200078e0217 */
[----:B------:R-:W-:Y:S04]  /*2d80*/  BSSY B1, `(.L_x_58) ;  /* 0x0000006000017945 */ /* 0x000fe80003800000 */
[----:B------:R0:W-:Y:S01]  /*2d90*/  @!P4 STG.E.U8 desc[UR38][R6.64+0x11], R83 ;  /* 0x000011530600c986 */ /* 0x0001e2000c101126 */
[----:B------:R-:W-:Y:S05]  /*2da0*/  @P3 BRA `(.L_x_59) ;  /* 0x00000000000c3947 */ /* 0x000fea0003800000 */
[----:B------:R-:W5:Y:S02]  /*2db0*/  LDG.E.U8 R132, desc[UR38][R136.64+0x18] ;  /* 0x0000182688847981 */ /* 0x000f64000c1e1100 */
[----:B-----5:R-:W-:-:S05]  /*2dc0*/  PRMT R72, R132, 0x8880, RZ ;  /* 0x0000888084487816 */ /* 0x020fca00000000ff */
[----:B------:R-:W-:-:S07]  /*2dd0*/  IMAD R23, R72, R125, RZ ;  /* 0x0000007d48177224 */ /* 0x000fce00078e02ff */
.L_x_59:
[----:B------:R-:W-:Y:S05]  /*2de0*/  BSYNC B1 ;  /* 0x0000000000017941 */ /* 0x000fea0003800000 */
.L_x_58:
[----:B--2---:R-:W-:Y:S01]  /*2df0*/  @!P3 IMAD R73, R84, R124, R23 ;  /* 0x0000007c5449b224 */ /* 0x004fe200078e0217 */
[----:B------:R-:W-:Y:S04]  /*2e00*/  BSSY B1, `(.L_x_60) ;  /* 0x0000006000017945 */ /* 0x000fe80003800000 */
[----:B------:R2:W-:Y:S01]  /*2e10*/  @!P3 STG.E.U8 desc[UR38][R14.64+0x18], R73 ;  /* 0x000018490e00b986 */ /* 0x0005e2000c101126 */
[----:B------:R-:W-:Y:S05]  /*2e20*/  @P5 BRA `(.L_x_61) ;  /* 0x00000000000c5947 */ /* 0x000fea0003800000 */
[----:B------:R-:W5:Y:S02]  /*2e30*/  LDG.E.U8 R132, desc[UR38][R136.64+0x19] ;  /* 0x0000192688847981 */ /* 0x000f64000c1e1100 */
[----:B-----5:R-:W-:-:S05]  /*2e40*/  PRMT R72, R132, 0x8880, RZ ;  /* 0x0000888084487816 */ /* 0x020fca00000000ff */
[----:B------:R-:W-:-:S07]  /*2e50*/  IMAD R23, R72, R125, RZ ;  /* 0x0000007d48177224 */ /* 0x000fce00078e02ff */
.L_x_61:
[----:B------:R-:W-:Y:S05]  /*2e60*/  BSYNC B1 ;  /* 0x0000000000017941 */ /* 0x000fea0003800000 */
.L_x_60:
[----:B------:R-:W-:Y:S01]  /*2e70*/  @!P5 IMAD R85, R85, R124, R23 ;  /* 0x0000007c5555d224 */ /* 0x000fe200078e0217 */
[----:B------:R-:W-:Y:S04]  /*2e80*/  BSSY B1, `(.L_x_62) ;  /* 0x0000006000017945 */ /* 0x000fe80003800000 */
[----:B------:R0:W-:Y:S01]  /*2e90*/  @!P5 STG.E.U8 desc[UR38][R14.64+0x19], R85 ;  /* 0x000019550e00d986 */ /* 0x0001e2000c101126 */
[----:B------:R-:W-:Y:S05]  /*2ea0*/  @P2 BRA `(.L_x_63) ;  /* 0x00000000000c2947 */ /* 0x000fea0003800000 */
[----:B------:R-:W5:Y:S02]  /*2eb0*/  LDG.E.U8 R132, desc[UR38][R140.64+0x18] ;  /* 0x000018268c847981 */ /* 0x000f64000c1e1100 */
[----:B-----5:R-:W-:-:S05]  /*2ec0*/  PRMT R72, R132, 0x8880, RZ ;  /* 0x0000888084487816 */ /* 0x020fca00000000ff */
[----:B------:R-:W-:-:S07]  /*2ed0*/  IMAD R23, R72, R125, RZ ;  /* 0x0000007d48177224 */ /* 0x000fce00078e02ff */
.L_x_63:
[----:B------:R-:W-:Y:S05]  /*2ee0*/  BSYNC B1 ;  /* 0x0000000000017941 */ /* 0x000fea0003800000 */
.L_x_62:
        /* <DEDUP_REMOVED lines=11> */
.L_x_65:
[----:B------:R-:W-:Y:S05]  /*2fa0*/  BSYNC B1 ;  /* 0x0000000000017941 */ /* 0x000fea0003800000 */
.L_x_64:
[----:B------:R-:W-:Y:S01]  /*2fb0*/  @!P4 IMAD R87, R87, R124, R23 ;  /* 0x0000007c5757c224 */ /* 0x000fe200078e0217 */
[----:B------:R-:W-:Y:S04]  /*2fc0*/  BSSY B1, `(.L_x_66) ;  /* 0x0000006000017945 */ /* 0x000fe80003800000 */
[----:B------:R0:W-:Y:S01]  /*2fd0*/  @!P4 STG.E.U8 desc[UR38][R6.64+0x19], R87 ;  /* 0x000019570600c986 */ /* 0x0001e2000c101126 */
[----:B------:R-:W-:Y:S05]  /*2fe0*/  @P3 BRA `(.L_x_67) ;  /* 0x00000000000c3947 */ /* 0x000fea0003800000 */
[----:B------:R-:W5:Y:S02]  /*2ff0*/  LDG.E.U8 R132, desc[UR38][R136.64+0x20] ;  /* 0x0000202688847981 */ /* 0x000f64000c1e1100 */
[----:B-----5:R-:W-:-:S05]  /*3000*/  PRMT R72, R132, 0x8880, RZ ;  /* 0x0000888084487816 */ /* 0x020fca00000000ff */
[----:B------:R-:W-:-:S07]  /*3010*/  IMAD R23, R72, R125, RZ ;  /* 0x0000007d48177224 */ /* 0x000fce00078e02ff */
.L_x_67:
[----:B------:R-:W-:Y:S05]  /*3020*/  BSYNC B1 ;  /* 0x0000000000017941 */ /* 0x000fea0003800000 */
.L_x_66:
[----:B--2---:R-:W-:Y:S01]  /*3030*/  @!P3 IMAD R73, R88, R124, R23 ;  /* 0x0000007c5849b224 */ /* 0x004fe200078e0217 */
[----:B------:R-:W-:Y:S04]  /*3040*/  BSSY B1, `(.L_x_68) ;  /* 0x0000006000017945 */ /* 0x000fe80003800000 */
[----:B------:R2:W-:Y:S01]  /*3050*/  @!P3 STG.E.U8 desc[UR38][R14.64+0x20], R73 ;  /* 0x000020490e00b986 */ /* 0x0005e2000c101126 */
[----:B------:R-:W-:Y:S05]  /*3060*/  @P5 BRA `(.L_x_69) ;  /* 0x00000000000c5947 */ /* 0x000fea0003800000 */
[----:B------:R-:W5:Y:S02]  /*3070*/  LDG.E.U8 R132, desc[UR38][R136.64+0x21] ;  /* 0x0000212688847981 */ /* 0x000f64000c1e1100 */
[----:B-----5:R-:W-:-:S05]  /*3080*/  PRMT R72, R132, 0x8880, RZ ;  /* 0x0000888084487816 */ /* 0x020fca00000000ff */
[----:B------:R-:W-:-:S07]  /*3090*/  IMAD R23, R72, R125, RZ ;  /* 0x0000007d48177224 */ /* 0x000fce00078e02ff */
.L_x_69:
[----:B------:R-:W-:Y:S05]  /*30a0*/  BSYNC B1 ;  /* 0x0000000000017941 */ /* 0x000fea0003800000 */
.L_x_68:
[----:B------:R-:W-:Y:S01]  /*30b0*/  @!P5 IMAD R89, R89, R124, R23 ;  /* 0x0000007c5959d224 */ /* 0x000fe200078e0217 */
[----:B------:R-:W-:Y:S04]  /*30c0*/  BSSY B1, `(.L_x_70) ;  /* 0x0000006000017945 */ /* 0x000fe80003800000 */
[----:B------:R0:W-:Y:S01]  /*30d0*/  @!P5 STG.E.U8 desc[UR38][R14.64+0x21], R89 ;  /* 0x000021590e00d986 */ /* 0x0001e2000c101126 */
[----:B------:R-:W-:Y:S05]  /*30e0*/  @P2 BRA `(.L_x_71) ;  /* 0x00000000000c2947 */ /* 0x000fea0003800000 */
[----:B------:R-:W5:Y:S02]  /*30f0*/  LDG.E.U8 R132, desc[UR38][R140.64+0x20] ;  /* 0x000020268c847981 */ /* 0x000f64000c1e1100 */
[----:B-----5:R-:W-:-:S05]  /*3100*/  PRMT R72, R132, 0x8880, RZ ;  /* 0x0000888084487816 */ /* 0x020fca00000000ff */
[----:B------:R-:W-:-:S07]  /*3110*/  IMAD R23, R72, R125, RZ ;  /* 0x0000007d48177224 */ /* 0x000fce00078e02ff */
.L_x_71:
[----:B------:R-:W-:Y:S05]  /*3120*/  BSYNC B1 ;  /* 0x0000000000017941 */ /* 0x000fea0003800000 */
.L_x_70:
        /* <DEDUP_REMOVED lines=11> */
.L_x_73:
[----:B------:R-:W-:Y:S05]  /*31e0*/  BSYNC B1 ;  /* 0x0000000000017941 */ /* 0x000fea0003800000 */
.L_x_72:
[----:B------:R-:W-:Y:S01]  /*31f0*/  @!P4 IMAD R91, R91, R124, R23 ;  /* 0x0000007c5b5bc224 */ /* 0x000fe200078e0217 */
[----:B------:R-:W-:Y:S04]  /*3200*/  BSSY B1, `(.L_x_74) ;  /* 0x0000006000017945 */ /* 0x000fe80003800000 */
[----:B------:R0:W-:Y:S01]  /*3210*/  @!P4 STG.E.U8 desc[UR38][R6.64+0x21], R91 ;  /* 0x0000215b0600c986 */ /* 0x0001e2000c101126 */
[----:B------:R-:W-:Y:S05]  /*3220*/  @P3 BRA `(.L_x_75) ;  /* 0x00000000000c3947 */ /* 0x000fea0003800000 */
[----:B------:R-:W5:Y:S02]  /*3230*/  LDG.E.U8 R132, desc[UR38][R136.64+0x28] ;  /* 0x0000282688847981 */ /* 0x000f64000c1e1100 */
[----:B-----5:R-:W-:-:S05]  /*3240*/  PRMT R72, R132, 0x8880, RZ ;  /* 0x0000888084487816 */ /* 0x020fca00000000ff */
[----:B------:R-:W-:-:S07]  /*3250*/  IMAD R23, R72, R125, RZ ;  /* 0x0000007d48177224 */ /* 0x000fce00078e02ff */
.L_x_75:
[----:B------:R-:W-:Y:S05]  /*3260*/  BSYNC B1 ;  /* 0x0000000000017941 */ /* 0x000fea0003800000 */
.L_x_74:
[----:B--2---:R-:W-:Y:S01]  /*3270*/  @!P3 IMAD R73, R92, R124, R23 ;  /* 0x0000007c5c49b224 */ /* 0x004fe200078e0217 */
[----:B------:R-:W-:Y:S04]  /*3280*/  BSSY B1, `(.L_x_76) ;  /* 0x0000006000017945 */ /* 0x000fe80003800000 */
[----:B------:R2:W-:Y:S01]  /*3290*/  @!P3 STG.E.U8 desc[UR38][R14.64+0x28], R73 ;  /* 0x000028490e00b986 */ /* 0x0005e2000c101126 */
[----:B------:R-:W-:Y:S05]  /*32a0*/  @P5 BRA `(.L_x_77) ;  /* 0x00000000000c5947 */ /* 0x000fea0003800000 */
[----:B------:R-:W5:Y:S02]  /*32b0*/  LDG.E.U8 R132, desc[UR38][R136.64+0x29] ;  /* 0x0000292688847981 */ /* 0x000f64000c1e1100 */
[----:B-----5:R-:W-:-:S05]  /*32c0*/  PRMT R72, R132, 0x8880, RZ ;  /* 0x0000888084487816 */ /* 0x020fca00000000ff */
[----:B------:R-:W-:-:S07]  /*32d0*/  IMAD R23, R72, R125, RZ ;  /* 0x0000007d48177224 */ /* 0x000fce00078e02ff */
.L_x_77:
[----:B------:R-:W-:Y:S05]  /*32e0*/  BSYNC B1 ;  /* 0x0000000000017941 */ /* 0x000fea0003800000 */
.L_x_76:
[----:B------:R-:W-:Y:S01]  /*32f0*/  @!P5 IMAD R93, R93, R124, R23 ;  /* 0x0000007c5d5dd224 */ /* 0x000fe200078e0217 */
[----:B------:R-:W-:Y:S04]  /*3300*/  BSSY B1, `(.L_x_78) ;  /* 0x0000006000017945 */ /* 0x000fe80003800000 */
[----:B------:R0:W-:Y:S01]  /*3310*/  @!P5 STG.E.U8 desc[UR38][R14.64+0x29], R93 ;  /* 0x0000295d0e00d986 */ /* 0x0001e2000c101126 */
[----:B------:R-:W-:Y:S05]  /*3320*/  @P2 BRA `(.L_x_79) ;  /* 0x00000000000c2947 */ /* 0x000fea0003800000 */
[----:B------:R-:W5:Y:S02]  /*3330*/  LDG.E.U8 R132, desc[UR38][R140.64+0x28] ;  /* 0x000028268c847981 */ /* 0x000f64000c1e1100 */
[----:B-----5:R-:W-:-:S05]  /*3340*/  PRMT R72, R132, 0x8880, RZ ;  /* 0x0000888084487816 */ /* 0x020fca00000000ff */
[----:B------:R-:W-:-:S07]  /*3350*/  IMAD R23, R72, R125, RZ ;  /* 0x0000007d48177224 */ /* 0x000fce00078e02ff */
.L_x_79:
[----:B------:R-:W-:Y:S05]  /*3360*/  BSYNC B1 ;  /* 0x0000000000017941 */ /* 0x000fea0003800000 */
.L_x_78:
        /* <DEDUP_REMOVED lines=11> */
.L_x_81:
[----:B------:R-:W-:Y:S05]  /*3420*/  BSYNC B1 ;  /* 0x0000000000017941 */ /* 0x000fea0003800000 */
.L_x_80:
[----:B------:R-:W-:Y:S01]  /*3430*/  @!P4 IMAD R95, R95, R124, R23 ;  /* 0x0000007c5f5fc224 */ /* 0x000fe200078e0217 */
[----:B------:R-:W-:Y:S04]  /*3440*/  BSSY B1, `(.L_x_82) ;  /* 0x0000006000017945 */ /* 0x000fe80003800000 */
[----:B------:R0:W-:Y:S01]  /*3450*/  @!P4 STG.E.U8 desc[UR38][R6.64+0x29], R95 ;  /* 0x0000295f0600c986 */ /* 0x0001e2000c101126 */
[----:B------:R-:W-:Y:S05]  /*3460*/  @P3 BRA `(.L_x_83) ;  /* 0x00000000000c3947 */ /* 0x000fea0003800000 */
[----:B------:R-:W5:Y:S02]  /*3470*/  LDG.E.U8 R132, desc[UR38][R136.64+0x30] ;  /* 0x0000302688847981 */ /* 0x000f64000c1e1100 */
[----:B-----5:R-:W-:-:S05]  /*3480*/  PRMT R72, R132, 0x8880, RZ ;  /* 0x0000888084487816 */ /* 0x020fca00000000ff */
[----:B------:R-:W-:-:S07]  /*3490*/  IMAD R23, R72, R125, RZ ;  /* 0x0000007d48177224 */ /* 0x000fce00078e02ff */
.L_x_83:
[----:B------:R-:W-:Y:S05]  /*34a0*/  BSYNC B1 ;  /* 0x0000000000017941 */ /* 0x000fea0003800000 */
.L_x_82:
[----:B--2---:R-:W-:Y:S01]  /*34b0*/  @!P3 IMAD R73, R96, R124, R23 ;  /* 0x0000007c6049b224 */ /* 0x004fe200078e0217 */
[----:B------:R-:W-:Y:S04]  /*34c0*/  BSSY B1, `(.L_x_84) ;  /* 0x0000006000017945 */ /* 0x000fe80003800000 */
[----:B------:R2:W-:Y:S01]  /*34d0*/  @!P3 STG.E.U8 desc[UR38][R14.64+0x30], R73 ;  /* 0x000030490e00b986 */ /* 0x0005e2000c101126 */
[----:B------:R-:W-:Y:S05]  /*34e0*/  @P5 BRA `(.L_x_85) ;  /* 0x00000000000c5947 */ /* 0x000fea0003800000 */
[----:B------:R-:W5:Y:S02]  /*34f0*/  LDG.E.U8 R132, desc[UR38][R136.64+0x31] ;  /* 0x0000312688847981 */ /* 0x000f64000c1e1100 */
[----:B-----5:R-:W-:-:S05]  /*3500*/  PRMT R72, R132, 0x8880, RZ ;  /* 0x0000888084487816 */ /* 0x020fca00000000ff */
[----:B------:R-:W-:-:S07]  /*3510*/  IMAD R23, R72, R125, RZ ;  /* 0x0000007d48177224 */ /* 0x000fce00078e02ff */
.L_x_85:
[----:B------:R-:W-:Y:S05]  /*3520*/  BSYNC B1 ;  /* 0x0000000000017941 */ /* 0x000fea0003800000 */
.L_x_84:
[----:B------:R-:W-:Y:S01]  /*3530*/  @!P5 IMAD R97, R97, R124, R23 ;  /* 0x0000007c6161d224 */ /* 0x000fe200078e0217 */
[----:B------:R-:W-:Y:S04]  /*3540*/  BSSY B1, `(.L_x_86) ;  /* 0x0000006000017945 */ /* 0x000fe80003800000 */
[----:B------:R0:W-:Y:S01]  /*3550*/  @!P5 STG.E.U8 desc[UR38][R14.64+0x31], R97 ;  /* 0x000031610e00d986 */ /* 0x0001e2000c101126 */
[----:B------:R-:W-:Y:S05]  /*3560*/  @P2 BRA `(.L_x_87) ;  /* 0x00000000000c2947 */ /* 0x000fea0003800000 */
[----:B------:R-:W5:Y:S02]  /*3570*/  LDG.E.U8 R132, desc[UR38][R140.64+0x30] ;  /* 0x000030268c847981 */ /* 0x000f64000c1e1100 */
[----:B-----5:R-:W-:-:S05]  /*3580*/  PRMT R72, R132, 0x8880, RZ ;  /* 0x0000888084487816 */ /* 0x020fca00000000ff */
[----:B------:R-:W-:-:S07]  /*3590*/  IMAD R23, R72, R125, RZ ;  /* 0x0000007d48177224 */ /* 0x000fce00078e02ff */
.L_x_87:
[----:B------:R-:W-:Y:S05]  /*35a0*/  BSYNC B1 ;  /* 0x0000000000017941 */ /* 0x000fea0003800000 */
.L_x_86:
        /* <DEDUP_REMOVED lines=11> */
.L_x_89:
[----:B------:R-:W-:Y:S05]  /*3660*/  BSYNC B1 ;  /* 0x0000000000017941 */ /* 0x000fea0003800000 */
.L_x_88:
[----:B------:R-:W-:Y:S01]  /*3670*/  @!P4 IMAD R99, R99, R124, R23 ;  /* 0x0000007c6363c224 */ /* 0x000fe200078e0217 */
[----:B------:R-:W-:Y:S04]  /*3680*/  BSSY B1, `(.L_x_90) ;  /* 0x0000006000017945 */ /* 0x000fe80003800000 */
[----:B------:R0:W-:Y:S01]  /*3690*/  @!P4 STG.E.U8 desc[UR38][R6.64+0x31], R99 ;  /* 0x000031630600c986 */ /* 0x0001e2000c101126 */
[----:B------:R-:W-:Y:S05]  /*36a0*/  @P3 BRA `(.L_x_91) ;  /* 0x00000000000c3947 */ /* 0x000fea0003800000 */
[----:B------:R-:W5:Y:S02]  /*36b0*/  LDG.E.U8 R132, desc[UR38][R136.64+0x38] ;  /* 0x0000382688847981 */ /* 0x000f64000c1e1100 */
[----:B-----5:R-:W-:-:S05]  /*36c0*/  PRMT R72, R132, 0x8880, RZ ;  /* 0x0000888084487816 */ /* 0x020fca00000000ff */
[----:B------:R-:W-:-:S07]  /*36d0*/  IMAD R23, R72, R125, RZ ;  /* 0x0000007d48177224 */ /* 0x000fce00078e02ff */
.L_x_91:
[----:B------:R-:W-:Y:S05]  /*36e0*/  BSYNC B1 ;  /* 0x0000000000017941 */ /* 0x000fea0003800000 */
.L_x_90:
[----:B--2---:R-:W-:Y:S01]  /*36f0*/  @!P3 IMAD R73, R100, R124, R23 ;  /* 0x0000007c6449b224 */ /* 0x004fe200078e0217 */
[----:B------:R-:W-:Y:S04]  /*3700*/  BSSY B1, `(.L_x_92) ;  /* 0x0000006000017945 */ /* 0x000fe80003800000 */
[----:B------:R2:W-:Y:S01]  /*3710*/  @!P3 STG.E.U8 desc[UR38][R14.64+0x38], R73 ;  /* 0x000038490e00b986 */ /* 0x0005e2000c101126 */
[----:B------:R-:W-:Y:S05]  /*3720*/  @P5 BRA `(.L_x_93) ;  /* 0x00000000000c5947 */ /* 0x000fea0003800000 */
[----:B------:R-:W5:Y:S02]  /*3730*/  LDG.E.U8 R132, desc[UR38][R136.64+0x39] ;  /* 0x0000392688847981 */ /* 0x000f64000c1e1100 */
[----:B-----5:R-:W-:-:S05]  /*3740*/  PRMT R72, R132, 0x8880, RZ ;  /* 0x0000888084487816 */ /* 0x020fca00000000ff */
[----:B------:R-:W-:-:S07]  /*3750*/  IMAD R23, R72, R125, RZ ;  /* 0x0000007d48177224 */ /* 0x000fce00078e02ff */
.L_x_93:
[----:B------:R-:W-:Y:S05]  /*3760*/  BSYNC B1 ;  /* 0x0000000000017941 */ /* 0x000fea0003800000 */
.L_x_92:
[----:B------:R-:W-:Y:S01]  /*3770*/  @!P5 IMAD R101, R101, R124, R23 ;  /* 0x0000007c6565d224 */ /* 0x000fe200078e0217 */
[----:B------:R-:W-:Y:S04]  /*3780*/  BSSY B1, `(.L_x_94) ;  /* 0x0000006000017945 */ /* 0x000fe80003800000 */
[----:B------:R0:W-:Y:S01]  /*3790*/  @!P5 STG.E.U8 desc[UR38][R14.64+0x39], R101 ;  /* 0x000039650e00d986 */ /* 0x0001e2000c101126 */
[----:B------:R-:W-:Y:S05]  /*37a0*/  @P2 BRA `(.L_x_95) ;  /* 0x00000000000c2947 */ /* 0x000fea0003800000 */
[----:B------:R-:W5:Y:S02]  /*37b0*/  LDG.E.U8 R132, desc[UR38][R140.64+0x38] ;  /* 0x000038268c847981 */ /* 0x000f64000c1e1100 */
[----:B-----5:R-:W-:-:S05]  /*37c0*/  PRMT R72, R132, 0x8880, RZ ;  /* 0x0000888084487816 */ /* 0x020fca00000000ff */
[----:B------:R-:W-:-:S07]  /*37d0*/  IMAD R23, R72, R125, RZ ;  /* 0x0000007d48177224 */ /* 0x000fce00078e02ff */
.L_x_95:
[----:B------:R-:W-:Y:S05]  /*37e0*/  BSYNC B1 ;  /* 0x0000000000017941 */ /* 0x000fea0003800000 */
.L_x_94:
        /* <DEDUP_REMOVED lines=11> */
.L_x_97:
[----:B------:R-:W-:Y:S05]  /*38a0*/  BSYNC B1 ;  /* 0x0000000000017941 */ /* 0x000fea0003800000 */
.L_x_96:
[----:B------:R-:W-:Y:S01]  /*38b0*/  @!P4 IMAD R103, R103, R124, R23 ;  /* 0x0000007c6767c224 */ /* 0x000fe200078e0217 */
[----:B------:R-:W-:Y:S04]  /*38c0*/  BSSY B1, `(.L_x_98) ;  /* 0x0000006000017945 */ /* 0x000fe80003800000 */
[----:B------:R0:W-:Y:S01]  /*38d0*/  @!P4 STG.E.U8 desc[UR38][R6.64+0x39], R103 ;  /* 0x000039670600c986 */ /* 0x0001e2000c101126 */
[----:B------:R-:W-:Y:S05]  /*38e0*/  @P3 BRA `(.L_x_99) ;  /* 0x00000000000c3947 */ /* 0x000fea0003800000 */
[----:B------:R-:W5:Y:S02]  /*38f0*/  LDG.E.U8 R132, desc[UR38][R136.64+0x40] ;  /* 0x0000402688847981 */ /* 0x000f64000c1e1100 */
[----:B-----5:R-:W-:-:S05]  /*3900*/  PRMT R72, R132, 0x8880, RZ ;  /* 0x0000888084487816 */ /* 0x020fca00000000ff */
[----:B------:R-:W-:-:S07]  /*3910*/  IMAD R23, R72, R125, RZ ;  /* 0x0000007d48177224 */ /* 0x000fce00078e02ff */
.L_x_99:
[----:B------:R-:W-:Y:S05]  /*3920*/  BSYNC B1 ;  /* 0x0000000000017941 */ /* 0x000fea0003800000 */
.L_x_98:
[----:B--2---:R-:W-:Y:S01]  /*3930*/  @!P3 IMAD R73, R104, R124, R23 ;  /* 0x0000007c6849b224 */ /* 0x004fe200078e0217 */
[----:B------:R-:W-:Y:S04]  /*3940*/  BSSY B1, `(.L_x_100) ;  /* 0x0000006000017945 */ /* 0x000fe80003800000 */
[----:B------:R2:W-:Y:S01]  /*3950*/  @!P3 STG.E.U8 desc[UR38][R14.64+0x40], R73 ;  /* 0x000040490e00b986 */ /* 0x0005e2000c101126 */
[----:B------:R-:W-:Y:S05]  /*3960*/  @P5 BRA `(.L_x_101) ;  /* 0x00000000000c5947 */ /* 0x000fea0003800000 */
[----:B------:R-:W5:Y:S02]  /*3970*/  LDG.E.U8 R132, desc[UR38][R136.64+0x41] ;  /* 0x0000412688847981 */ /* 0x000f64000c1e1100 */
[----:B-----5:R-:W-:-:S05]  /*3980*/  PRMT R72, R132, 0x8880, RZ ;  /* 0x0000888084487816 */ /* 0x020fca00000000ff */
[----:B------:R-:W-:-:S07]  /*3990*/  IMAD R23, R72, R125, RZ ;  /* 0x0000007d48177224 */ /* 0x000fce00078e02ff */
.L_x_101:
[----:B------:R-:W-:Y:S05]  /*39a0*/  BSYNC B1 ;  /* 0x0000000000017941 */ /* 0x000fea0003800000 */
.L_x_100:
[----:B------:R-:W-:Y:S01]  /*39b0*/  @!P5 IMAD R105, R105, R124, R23 ;  /* 0x0000007c6969d224 */ /* 0x000fe200078e0217 */
[----:B------:R-:W-:Y:S04]  /*39c0*/  BSSY B1, `(.L_x_102) ;  /* 0x0000006000017945 */ /* 0x000fe80003800000 */
[----:B------:R0:W-:Y:S01]  /*39d0*/  @!P5 STG.E.U8 desc[UR38][R14.64+0x41], R105 ;  /* 0x000041690e00d986 */ /* 0x0001e2000c101126 */
[----:B------:R-:W-:Y:S05]  /*39e0*/  @P2 BRA `(.L_x_103) ;  /* 0x00000000000c2947 */ /* 0x000fea0003800000 */
[----:B------:R-:W5:Y:S02]  /*39f0*/  LDG.E.U8 R132, desc[UR38][R140.64+0x40] ;  /* 0x000040268c847981 */ /* 0x000f64000c1e1100 */
[----:B-----5:R-:W-:-:S05]  /*3a00*/  PRMT R72, R132, 0x8880, RZ ;  /* 0x0000888084487816 */ /* 0x020fca00000000ff */
[----:B------:R-:W-:-:S07]  /*3a10*/  IMAD R23, R72, R125, RZ ;  /* 0x0000007d48177224 */ /* 0x000fce00078e02ff */
.L_x_103:
[----:B------:R-:W-:Y:S05]  /*3a20*/  BSYNC B1 ;  /* 0x0000000000017941 */ /* 0x000fea0003800000 */
.L_x_102:
        /* <DEDUP_REMOVED lines=11> */
.L_x_105:
[----:B------:R-:W-:Y:S05]  /*3ae0*/  BSYNC B1 ;  /* 0x0000000000017941 */ /* 0x000fea0003800000 */
.L_x_104:
[----:B------:R-:W-:Y:S01]  /*3af0*/  @!P4 IMAD R107, R107, R124, R23 ;  /* 0x0000007c6b6bc224 */ /* 0x000fe200078e0217 */
[----:B------:R-:W-:Y:S04]  /*3b00*/  BSSY B1, `(.L_x_106) ;  /* 0x0000006000017945 */ /* 0x000fe80003800000 */
[----:B------:R0:W-:Y:S01]  /*3b10*/  @!P4 STG.E.U8 desc[UR38][R6.64+0x41], R107 ;  /* 0x0000416b0600c986 */ /* 0x0001e2000c101126 */
[----:B------:R-:W-:Y:S05]  /*3b20*/  @P3 BRA `(.L_x_107) ;  /* 0x00000000000c3947 */ /* 0x000fea0003800000 */
[----:B------:R-:W5:Y:S02]  /*3b30*/  LDG.E.U8 R132, desc[UR38][R136.64+0x48] ;  /* 0x0000482688847981 */ /* 0x000f64000c1e1100 */
[----:B-----5:R-:W-:-:S05]  /*3b40*/  PRMT R72, R132, 0x8880, RZ ;  /* 0x0000888084487816 */ /* 0x020fca00000000ff */
[----:B------:R-:W-:-:S07]  /*3b50*/  IMAD R23, R72, R125, RZ ;  /* 0x0000007d48177224 */ /* 0x000fce00078e02ff */
.L_x_107:
[----:B------:R-:W-:Y:S05]  /*3b60*/  BSYNC B1 ;  /* 0x0000000000017941 */ /* 0x000fea0003800000 */
.L_x_106:
[----:B--2---:R-:W-:Y:S01]  /*3b70*/  @!P3 IMAD R73, R108, R124, R23 ;  /* 0x0000007c6c49b224 */ /* 0x004fe200078e0217 */
[----:B------:R-:W-:Y:S04]  /*3b80*/  BSSY B1, `(.L_x_108) ;  /* 0x0000006000017945 */ /* 0x000fe80003800000 */
[----:B------:R2:W-:Y:S01]  /*3b90*/  @!P3 STG.E.U8 desc[UR38][R14.64+0x48], R73 ;  /* 0x000048490e00b986 */ /* 0x0005e2000c101126 */
[----:B------:R-:W-:Y:S05]  /*3ba0*/  @P5 BRA `(.L_x_109) ;  /* 0x00000000000c5947 */ /* 0x000fea0003800000 */
[----:B------:R-:W5:Y:S02]  /*3bb0*/  LDG.E.U8 R132, desc[UR38][R136.64+0x49] ;  /* 0x0000492688847981 */ /* 0x000f64000c1e1100 */
[----:B-----5:R-:W-:-:S05]  /*3bc0*/  PRMT R72, R132, 0x8880, RZ ;  /* 0x0000888084487816 */ /* 0x020fca00000000ff */
[----:B------:R-:W-:-:S07]  /*3bd0*/  IMAD R23, R72, R125, RZ ;  /* 0x0000007d48177224 */ /* 0x000fce00078e02ff */
.L_x_109:
[----:B------:R-:W-:Y:S05]  /*3be0*/  BSYNC B1 ;  /* 0x0000000000017941 */ /* 0x000fea0003800000 */
.L_x_108:
[----:B------:R-:W-:Y:S01]  /*3bf0*/  @!P5 IMAD R109, R109, R124, R23 ;  /* 0x0000007c6d6dd224 */ /* 0x000fe200078e0217 */
[----:B------:R-:W-:Y:S04]  /*3c00*/  BSSY B1, `(.L_x_110) ;  /* 0x0000006000017945 */ /* 0x000fe80003800000 */
[----:B------:R0:W-:Y:S01]  /*3c10*/  @!P5 STG.E.U8 desc[UR38][R14.64+0x49], R109 ;  /* 0x0000496d0e00d986 */ /* 0x0001e2000c101126 */
[----:B------:R-:W-:Y:S05]  /*3c20*/  @P2 BRA `(.L_x_111) ;  /* 0x00000000000c2947 */ /* 0x000fea0003800000 */
[----:B------:R-:W5:Y:S02]  /*3c30*/  LDG.E.U8 R132, desc[UR38][R140.64+0x48] ;  /* 0x000048268c847981 */ /* 0x000f64000c1e1100 */
[----:B-----5:R-:W-:-:S05]  /*3c40*/  PRMT R72, R132, 0x8880, RZ ;  /* 0x0000888084487816 */ /* 0x020fca00000000ff */
[----:B------:R-:W-:-:S07]  /*3c50*/  IMAD R23, R72, R125, RZ ;  /* 0x0000007d48177224 */ /* 0x000fce00078e02ff */
.L_x_111:
[----:B------:R-:W-:Y:S05]  /*3c60*/  BSYNC B1 ;  /* 0x0000000000017941 */ /* 0x000fea0003800000 */
.L_x_110:
        /* <DEDUP_REMOVED lines=11> */
.L_x_113:
[----:B------:R-:W-:Y:S05]  /*3d20*/  BSYNC B1 ;  /* 0x0000000000017941 */ /* 0x000fea0003800000 */
.L_x_112:
[----:B------:R-:W-:Y:S01]  /*3d30*/  @!P4 IMAD R111, R111, R124, R23 ;  /* 0x0000007c6f6fc224 */ /* 0x000fe200078e0217 */
[----:B------:R-:W-:Y:S04]  /*3d40*/  BSSY B1, `(.L_x_114) ;  /* 0x0000006000017945 */ /* 0x000fe80003800000 */
[----:B------:R0:W-:Y:S01]  /*3d50*/  @!P4 STG.E.U8 desc[UR38][R6.64+0x49], R111 ;  /* 0x0000496f0600c986 */ /* 0x0001e2000c101126 */
[----:B------:R-:W-:Y:S05]  /*3d60*/  @P3 BRA `(.L_x_115) ;  /* 0x00000000000c3947 */ /* 0x000fea0003800000 */
[----:B------:R-:W5:Y:S02]  /*3d70*/  LDG.E.U8 R132, desc[UR38][R136.64+0x50] ;  /* 0x0000502688847981 */ /* 0x000f64000c1e1100 */
[----:B-----5:R-:W-:-:S05]  /*3d80*/  PRMT R72, R132, 0x8880, RZ ;  /* 0x0000888084487816 */ /* 0x020fca00000000ff */
[----:B------:R-:W-:-:S07]  /*3d90*/  IMAD R23, R72, R125, RZ ;  /* 0x0000007d48177224 */ /* 0x000fce00078e02ff */
.L_x_115:
[----:B------:R-:W-:Y:S05]  /*3da0*/  BSYNC B1 ;  /* 0x0000000000017941 */ /* 0x000fea0003800000 */
.L_x_114:
[----:B--2---:R-:W-:Y:S01]  /*3db0*/  @!P3 IMAD R73, R112, R124, R23 ;  /* 0x0000007c7049b224 */ /* 0x004fe200078e0217 */
[----:B------:R-:W-:Y:S04]  /*3dc0*/  BSSY B1, `(.L_x_116) ;  /* 0x0000006000017945 */ /* 0x000fe80003800000 */
[----:B------:R2:W-:Y:S01]  /*3dd0*/  @!P3 STG.E.U8 desc[UR38][R14.64+0x50], R73 ;  /* 0x000050490e00b986 */ /* 0x0005e2000c101126 */
[----:B------:R-:W-:Y:S05]  /*3de0*/  @P5 BRA `(.L_x_117) ;  /* 0x00000000000c5947 */ /* 0x000fea0003800000 */
[----:B------:R-:W5:Y:S02]  /*3df0*/  LDG.E.U8 R132, desc[UR38][R136.64+0x51] ;  /* 0x0000512688847981 */ /* 0x000f64000c1e1100 */
[----:B-----5:R-:W-:-:S05]  /*3e00*/  PRMT R72, R132, 0x8880, RZ ;  /* 0x0000888084487816 */ /* 0x020fca00000000ff */
[----:B------:R-:W-:-:S07]  /*3e10*/  IMAD R23, R72, R125, RZ ;  /* 0x0000007d48177224 */ /* 0x000fce00078e02ff */
.L_x_117:
[----:B------:R-:W-:Y:S05]  /*3e20*/  BSYNC B1 ;  /* 0x0000000000017941 */ /* 0x000fea0003800000 */
.L_x_116:
[----:B------:R-:W-:Y:S01]  /*3e30*/  @!P5 IMAD R113, R113, R124, R23 ;  /* 0x0000007c7171d224 */ /* 0x000fe200078e0217 */
[----:B------:R-:W-:Y:S04]  /*3e40*/  BSSY B1, `(.L_x_118) ;  /* 0x0000006000017945 */ /* 0x000fe80003800000 */
[----:B------:R0:W-:Y:S01]  /*3e50*/  @!P5 STG.E.U8 desc[UR38][R14.64+0x51], R113 ;  /* 0x000051710e00d986 */ /* 0x0001e2000c101126 */
[----:B------:R-:W-:Y:S05]  /*3e60*/  @P2 BRA `(.L_x_119) ;  /* 0x00000000000c2947 */ /* 0x000fea0003800000 */
[----:B------:R-:W5:Y:S02]  /*3e70*/  LDG.E.U8 R132, desc[UR38][R140.64+0x50] ;  /* 0x000050268c847981 */ /* 0x000f64000c1e1100 */
[----:B-----5:R-:W-:-:S05]  /*3e80*/  PRMT R72, R132, 0x8880, RZ ;  /* 0x0000888084487816 */ /* 0x020fca00000000ff */
[----:B------:R-:W-:-:S07]  /*3e90*/  IMAD R23, R72, R125, RZ ;  /* 0x0000007d48177224 */ /* 0x000fce00078e02ff */
.L_x_119:
[----:B------:R-:W-:Y:S05]  /*3ea0*/  BSYNC B1 ;  /* 0x0000000000017941 */ /* 0x000fea0003800000 */
.L_x_118:
[C---:B------:R-:W-:Y:S01]  /*3eb0*/  ISETP.LT.OR P4, PT, R3.reuse, 0x52, !P1 ;  /* 0x000000520300780c */ /* 0x040fe20004f81670 */
[----:B--2---:R-:W-:Y:S01]  /*3ec0*/  @!P2 IMAD R73, R114, R124, R23 ;  /* 0x0000007c7249a224 */ /* 0x004fe200078e0217 */
[----:B------:R-:W-:Y:S01]  /*3ed0*/  BSSY B1, `(.L_x_120) ;  /* 0x000000b000017945 */ /* 0x000fe20003800000 */
[C---:B------:R-:W-:Y:S02]  /*3ee0*/  ISETP.LT.OR P3, PT, R3.reuse, 0x59, !P0 ;  /* 0x000000590300780c */ /* 0x040fe40004761670 */
[----:B---3--:R-:W-:Y:S01]  /*3ef0*/  IADD3 R75, P5, R10, 0x80, RZ ;  /* 0x000000800a4b7810 */ /* 0x008fe20007fbe0ff */
[----:B------:R2:W-:Y:S01]  /*3f00*/  @!P2 STG.E.U8 desc[UR38][R6.64+0x50], R73 ;  /* 0x000050490600a986 */ /* 0x0005e2000c101126 */
[C---:B------:R-:W-:Y:S02]  /*3f10*/  ISETP.LT.OR P2, PT, R3.reuse, 0x59, !P1 ;  /* 0x000000590300780c */ /* 0x040fe40004f41670 */
[C---:B------:R-:W-:Y:S02]  /*3f20*/  ISETP.LT.OR P0, PT, R3.reuse, 0x5a, !P0 ;  /* 0x0000005a0300780c */ /* 0x040fe40004701670 */
[----:B------:R-:W-:-:S02]  /*3f30*/  ISETP.LT.OR P1, PT, R3, 0x5a, !P1 ;  /* 0x0000005a0300780c */ /* 0x000fc40004f21670 */
[----:B------:R-:W-:Y:S11]  /*3f40*/  @P4 BRA `(.L_x_121) ;  /* 0x00000000000c4947 */ /* 0x000ff60003800000 */
[----:B------:R-:W3:Y:S02]  /*3f50*/  LDG.E.U8 R132, desc[UR38][R140.64+0x51] ;  /* 0x000051268c847981 */ /* 0x000ee4000c1e1100 */
[----:B---3--:R-:W-:-:S05]  /*3f60*/  PRMT R72, R132, 0x8880, RZ ;  /* 0x0000888084487816 */ /* 0x008fca00000000ff */
[----:B------:R-:W-:-:S07]  /*3f70*/  IMAD R23, R72, R125, RZ ;  /* 0x0000007d48177224 */ /* 0x000fce00078e02ff */
.L_x_121:
[----:B------:R-:W-:Y:S05]  /*3f80*/  BSYNC B1 ;  /* 0x0000000000017941 */ /* 0x000fea0003800000 */
.L_x_120:
[----:B------:R-:W-:Y:S01]  /*3f90*/  @!P4 IMAD R115, R115, R124, R23 ;  /* 0x0000007c7373c224 */ /* 0x000fe200078e0217 */
[----:B------:R-:W-:Y:S04]  /*3fa0*/  BSSY B1, `(.L_x_122) ;  /* 0x0000006000017945 */ /* 0x000fe80003800000 */
[----:B------:R3:W-:Y:S01]  /*3fb0*/  @!P4 STG.E.U8 desc[UR38][R6.64+0x51], R115 ;  /* 0x000051730600c986 */ /* 0x0007e2000c101126 */
[----:B------:R-:W-:Y:S05]  /*3fc0*/  @P3 BRA `(.L_x_123) ;  /* 0x00000000000c3947 */ /* 0x000fea0003800000 */
[----:B------:R-:W5:Y:S02]  /*3fd0*/  LDG.E.U8 R132, desc[UR38][R136.64+0x58] ;  /* 0x0000582688847981 */ /* 0x000f64000c1e1100 */
[----:B-----5:R-:W-:-:S05]  /*3fe0*/  PRMT R72, R132, 0x8880, RZ ;  /* 0x0000888084487816 */ /* 0x020fca00000000ff */
[----:B------:R-:W-:-:S07]  /*3ff0*/  IMAD R23, R72, R125, RZ ;  /* 0x0000007d48177224 */ /* 0x000fce00078e02ff */
.L_x_123:
[----:B------:R-:W-:Y:S05]  /*4000*/  BSYNC B1 ;  /* 0x0000000000017941 */ /* 0x000fea0003800000 */
.L_x_122:
[----:B--2---:R-:W-:Y:S01]  /*4010*/  @!P3 IMAD R73, R116, R124, R23 ;  /* 0x0000007c7449b224 */ /* 0x004fe200078e0217 */
[----:B------:R-:W-:Y:S01]  /*4020*/  BSSY B1, `(.L_x_124) ;  /* 0x0000007000017945 */ /* 0x000fe20003800000 */
[----:B------:R-:W-:-:S03]  /*4030*/  IMAD.X R11, RZ, RZ, R11, P5 ;  /* 0x000000ffff0b7224 */ /* 0x000fc600028e060b */
[----:B------:R2:W-:Y:S01]  /*4040*/  @!P3 STG.E.U8 desc[UR38][R14.64+0x58], R73 ;  /* 0x000058490e00b986 */ /* 0x0005e2000c101126 */
[----:B------:R-:W-:Y:S05]  /*4050*/  @P0 BRA `(.L_x_125) ;  /* 0x00000000000c0947 */ /* 0x000fea0003800000 */
[----:B------:R-:W5:Y:S02]  /*4060*/  LDG.E.U8 R132, desc[UR38][R136.64+0x59] ;  /* 0x0000592688847981 */ /* 0x000f64000c1e1100 */
[----:B-----5:R-:W-:-:S05]  /*4070*/  PRMT R10, R132, 0x8880, RZ ;  /* 0x00008880840a7816 */ /* 0x020fca00000000ff */
[----:B------:R-:W-:-:S07]  /*4080*/  IMAD R23, R10, R125, RZ ;  /* 0x0000007d0a177224 */ /* 0x000fce00078e02ff */
.L_x_125:
[----:B------:R-:W-:Y:S05]  /*4090*/  BSYNC B1 ;  /* 0x0000000000017941 */ /* 0x000fea0003800000 */
.L_x_124:
[----:B------:R-:W-:Y:S01]  /*40a0*/  @!P0 IMAD R117, R117, R124, R23 ;  /* 0x0000007c75758224 */ /* 0x000fe200078e0217 */
[----:B------:R-:W-:Y:S01]  /*40b0*/  BSSY B1, `(.L_x_126) ;  /* 0x0000007000017945 */ /* 0x000fe20003800000 */
[----:B------:R-:W-:-:S03]  /*40c0*/  IMAD R72, R11, R134, RZ ;  /* 0x000000860b487224 */ /* 0x000fc600078e02ff */
[----:B------:R0:W-:Y:S01]  /*40d0*/  @!P0 STG.E.U8 desc[UR38][R14.64+0x59], R117 ;  /* 0x000059750e008986 */ /* 0x0001e2000c101126 */
[----:B------:R-:W-:Y:S05]  /*40e0*/  @P2 BRA `(.L_x_127) ;  /* 0x00000000000c2947 */ /* 0x000fea0003800000 */
[----:B------:R-:W5:Y:S02]  /*40f0*/  LDG.E.U8 R132, desc[UR38][R140.64+0x58] ;  /* 0x000058268c847981 */ /* 0x000f64000c1e1100 */
[----:B-----5:R-:W-:-:S05]  /*4100*/  PRMT R10, R132, 0x8880, RZ ;  /* 0x00008880840a7816 */ /* 0x020fca00000000ff */
[----:B------:R-:W-:-:S07]  /*4110*/  IMAD R23, R10, R125, RZ ;  /* 0x0000007d0a177224 */ /* 0x000fce00078e02ff */
.L_x_127:
[----:B------:R-:W-:Y:S05]  /*4120*/  BSYNC B1 ;  /* 0x0000000000017941 */ /* 0x000fea0003800000 */
.L_x_126:
[----:B------:R-:W-:Y:S01]  /*4130*/  @!P2 IMAD R11, R118, R124, R23 ;  /* 0x0000007c760ba224 */ /* 0x000fe200078e0217 */
[----:B------:R-:W-:Y:S01]  /*4140*/  BSSY B1, `(.L_x_128) ;  /* 0x0000009000017945 */ /* 0x000fe20003800000 */
[C---:B012-4-:R-:W-:Y:S02]  /*4150*/  IMAD R15, R75.reuse, R135, R72 ;  /* 0x000000874b0f7224 */ /* 0x057fe400078e0248 */
[CC--:B------:R-:W-:Y:S01]  /*4160*/  IMAD.WIDE.U32 R138, R75.reuse, R134.reuse, R138 ;  /* 0x000000864b8a7225 */ /* 0x0c0fe200078e008a */
[----:B------:R0:W-:Y:S03]  /*4170*/  @!P2 STG.E.U8 desc[UR38][R6.64+0x58], R11 ;  /* 0x0000580b0600a986 */ /* 0x0001e6000c101126 */
[----:B------:R-:W-:Y:S01]  /*4180*/  IMAD.WIDE.U32 R134, R75, R134, R122 ;  /* 0x000000864b867225 */ /* 0x000fe200078e007a */
[----:B------:R-:W-:Y:S06]  /*4190*/  @P1 BRA `(.L_x_129) ;  /* 0x00000000000c1947 */ /* 0x000fec0003800000 */
[----:B------:R-:W2:Y:S02]  /*41a0*/  LDG.E.U8 R132, desc[UR38][R140.64+0x59] ;  /* 0x000059268c847981 */ /* 0x000ea4000c1e1100 */
[----:B--2---:R-:W-:-:S05]  /*41b0*/  PRMT R10, R132, 0x8880, RZ ;  /* 0x00008880840a7816 */ /* 0x004fca00000000ff */
[----:B------:R-:W-:-:S07]  /*41c0*/  IMAD R23, R10, R125, RZ ;  /* 0x0000007d0a177224 */ /* 0x000fce00078e02ff */
.L_x_129:
[----:B------:R-:W-:Y:S05]  /*41d0*/  BSYNC B1 ;  /* 0x0000000000017941 */ /* 0x000fea0003800000 */
.L_x_128:
[----:B------:R-:W-:Y:S01]  /*41e0*/  @!P1 IMAD R119, R119, R124, R23 ;  /* 0x0000007c77779224 */ /* 0x000fe200078e0217 */
[----:B------:R-:W-:Y:S01]  /*41f0*/  ISETP.GE.AND P2, PT, R133, 0x81, PT ;  /* 0x000000818500780c */ /* 0x000fe20003f46270 */
[----:B------:R-:W-:Y:S01]  /*4200*/  BSSY B1, `(.L_x_130) ;  /* 0x000000c000017945 */ /* 0x000fe20003800000 */
[----:B------:R-:W-:Y:S02]  /*4210*/  IADD3 R10, P5, R134, R12, RZ ;  /* 0x0000000c860a7210 */ /* 0x000fe40007fbe0ff */
[----:B------:R1:W-:Y:S01]  /*4220*/  @!P1 STG.E.U8 desc[UR38][R6.64+0x59], R119 ;  /* 0x0000597706009986 */ /* 0x0003e2000c101126 */
[----:B------:R-:W-:Y:S02]  /*4230*/  ISETP.LT.OR P1, PT, R3, 0x1, !P2 ;  /* 0x000000010300780c */ /* 0x000fe40005721670 */
[----:B0-----:R-:W-:Y:S02]  /*4240*/  IADD3.X R11, R13, R135, R15, P5, !PT ;  /* 0x000000870d0b7210 */ /* 0x001fe40002ffe40f */
[----:B------:R-:W-:-:S02]  /*4250*/  ISETP.GE.AND P0, PT, R133, 0x89, PT ;  /* 0x000000898500780c */ /* 0x000fc40003f06270 */
[----:B------:R-:W-:Y:S02]  /*4260*/  IADD3 R12, P4, P3, R20, R12, R138 ;  /* 0x0000000c140c7210 */ /* 0x000fe40007b9e08a */
[----:B------:R-:W-:-:S05]  /*4270*/  ISETP.LT.OR P5, PT, R3, 0x2, !P2 ;  /* 0x000000020300780c */ /* 0x000fca00057a1670 */
[----:B-1----:R-:W-:Y:S08]  /*4280*/  @P1 BRA `(.L_x_131) ;  /* 0x00000000000c1947 */ /* 0x002ff00003800000 */
[----:B------:R-:W3:Y:S02]  /*4290*/  LDG.E.U8 R132, desc[UR38][R10.64] ;  /* 0x000000260a847981 */ /* 0x000ee4000c1e1100 */
[----:B---3--:R-:W-:-:S05]  /*42a0*/  PRMT R6, R132, 0x8880, RZ ;  /* 0x0000888084067816 */ /* 0x008fca00000000ff */
[----:B------:R-:W-:-:S07]  /*42b0*/  IMAD R23, R6, R125, RZ ;  /* 0x0000007d06177224 */ /* 0x000fce00078e02ff */
.L_x_131:
[----:B------:R-:W-:Y:S05]  /*42c0*/  BSYNC B1 ;  /* 0x0000000000017941 */ /* 0x000fea0003800000 */
.L_x_130:
[----:B---3--:R-:W-:Y:S01]  /*42d0*/  @!P1 IMAD R7, R24, R124, R23 ;  /* 0x0000007c18079224 */ /* 0x008fe200078e0217 */
[----:B------:R-:W-:Y:S01]  /*42e0*/  BSSY B1, `(.L_x_132) ;  /* 0x0000007000017945 */ /* 0x000fe20003800000 */
[----:B------:R-:W-:-:S03]  /*42f0*/  IMAD.IADD R138, R15, 0x1, R139 ;  /* 0x000000010f8a7824 */ /* 0x000fc600078e028b */
[----:B------:R0:W-:Y:S01]  /*4300*/  @!P1 STG.E.U8 desc[UR38][R4.64], R7 ;  /* 0x0000000704009986 */ /* 0x0001e2000c101126 */
[----:B------:R-:W-:Y:S05]  /*4310*/  @P5 BRA `(.L_x_133) ;  /* 0x00000000000c5947 */ /* 0x000fea0003800000 */
[----:B------:R-:W2:Y:S02]  /*4320*/  LDG.E.U8 R132, desc[UR38][R10.64+0x1] ;  /* 0x000001260a847981 */ /* 0x000ea4000c1e1100 */
[----:B--2---:R-:W-:-:S05]  /*4330*/  PRMT R6, R132, 0x8880, RZ ;  /* 0x0000888084067816 */ /* 0x004fca00000000ff */
[----:B------:R-:W-:-:S07]  /*4340*/  IMAD R23, R6, R125, RZ ;  /* 0x0000007d06177224 */ /* 0x000fce00078e02ff */
.L_x_133:
[----:B------:R-:W-:Y:S05]  /*4350*/  BSYNC B1 ;  /* 0x0000000000017941 */ /* 0x000fea0003800000 */
.L_x_132:
[----:B------:R-:W-:Y:S01]  /*4360*/  ISETP.LT.OR P1, PT, R3, 0x1, !P0 ;  /* 0x000000010300780c */ /* 0x000fe20004721670 */
[----:B------:R-:W-:Y:S01]  /*4370*/  @!P5 IMAD R25, R25, R124, R23 ;  /* 0x0000007c1919d224 */ /* 0x000fe200078e0217 */
[----:B------:R-:W-:Y:S01]  /*4380*/  BSSY B1, `(.L_x_134) ;  /* 0x000000a000017945 */ /* 0x000fe20003800000 */
[----:B------:R-:W-:Y:S02]  /*4390*/  IADD3.X R13, R123, R13, R138, P4, P3 ;  /* 0x0000000d7b0d7210 */ /* 0x000fe400027e648a */
[C---:B------:R-:W-:Y:S01]  /*43a0*/  ISETP.LT.OR P4, PT, R3.reuse, 0x2, !P0 ;  /* 0x000000020300780c */ /* 0x040fe20004781670 */
[----:B------:R1:W-:Y:S01]  /*43b0*/  @!P5 STG.E.U8 desc[UR38][R4.64+0x1], R25 ;  /* 0x000001190400d986 */ /* 0x0003e2000c101126 */
[C---:B------:R-:W-:Y:S02]  /*43c0*/  ISETP.LT.OR P5, PT, R3.reuse, 0x9, !P2 ;  /* 0x000000090300780c */ /* 0x040fe400057a1670 */
[----:B------:R-:W-:-:S04]  /*43d0*/  ISETP.LT.OR P3, PT, R3, 0xa, !P2 ;  /* 0x0000000a0300780c */ /* 0x000fc80005761670 */
[----:B------:R-:W-:Y:S09]  /*43e0*/  @P1 BRA `(.L_x_135) ;  /* 0x00000000000c1947 */ /* 0x000ff20003800000 */
[----:B------:R-:W2:Y:S02]  /*43f0*/  LDG.E.U8 R132, desc[UR38][R12.64] ;  /* 0x000000260c847981 */ /* 0x000ea4000c1e1100 */
[----:B--2---:R-:W-:-:S05]  /*4400*/  PRMT R6, R132, 0x8880, RZ ;  /* 0x0000888084067816 */ /* 0x004fca00000000ff */
[----:B------:R-:W-:-:S07]  /*4410*/  IMAD R23, R6, R125, RZ ;  /* 0x0000007d06177224 */ /* 0x000fce00078e02ff */
.L_x_135:
[----:B------:R-:W-:Y:S05]  /*4420*/  BSYNC B1 ;  /* 0x0000000000017941 */ /* 0x000fea0003800000 */
.L_x_134:
[----:B0-----:R-:W-:Y:S01]  /*4430*/  @!P1 IMAD R7, R26, R124, R23 ;  /* 0x0000007c1a079224 */ /* 0x001fe200078e0217 */
[----:B------:R-:W-:Y:S04]  /*4440*/  BSSY B1, `(.L_x_136) ;  /* 0x0000006000017945 */ /* 0x000fe80003800000 */
[----:B------:R0:W-:Y:S01]  /*4450*/  @!P1 STG.E.U8 desc[UR38][R8.64], R7 ;  /* 0x0000000708009986 */ /* 0x0001e2000c101126 */
[----:B------:R-:W-:Y:S05]  /*4460*/  @P4 BRA `(.L_x_137) ;  /* 0x00000000000c4947 */ /* 0x000fea0003800000 */
[----:B------:R-:W2:Y:S02]  /*4470*/  LDG.E.U8 R132, desc[UR38][R12.64+0x1] ;  /* 0x000001260c847981 */ /* 0x000ea4000c1e1100 */
[----:B--2---:R-:W-:-:S05]  /*4480*/  PRMT R6, R132, 0x8880, RZ ;  /* 0x0000888084067816 */ /* 0x004fca00000000ff */
[----:B------:R-:W-:-:S07]  /*4490*/  IMAD R23, R6, R125, RZ ;  /* 0x0000007d06177224 */ /* 0x000fce00078e02ff */
.L_x_137:
[----:B------:R-:W-:Y:S05]  /*44a0*/  BSYNC B1 ;  /* 0x0000000000017941 */ /* 0x000fea0003800000 */
.L_x_136:
[----:B------:R-:W-:Y:S01]  /*44b0*/  @!P4 IMAD R27, R27, R124, R23 ;  /* 0x0000007c1b1bc224 */ /* 0x000fe200078e0217 */
[----:B------:R-:W-:Y:S04]  /*44c0*/  BSSY B1, `(.L_x_138) ;  /* 0x0000006000017945 */ /* 0x000fe80003800000 */
[----:B------:R2:W-:Y:S01]  /*44d0*/  @!P4 STG.E.U8 desc[UR38][R8.64+0x1], R27 ;  /* 0x0000011b0800c986 */ /* 0x0005e2000c101126 */
[----:B------:R-:W-:Y:S05]  /*44e0*/  @P5 BRA `(.L_x_139) ;  /* 0x00000000000c5947 */ /* 0x000fea0003800000 */
[----:B------:R-:W3:Y:S02]  /*44f0*/  LDG.E.U8 R132, desc[UR38][R10.64+0x8] ;  /* 0x000008260a847981 */ /* 0x000ee4000c1e1100 */
[----:B---3--:R-:W-:-:S05]  /*4500*/  PRMT R6, R132, 0x8880, RZ ;  /* 0x0000888084067816 */ /* 0x008fca00000000ff */
[----:B------:R-:W-:-:S07]  /*4510*/  IMAD R23, R6, R125, RZ ;  /* 0x0000007d06177224 */ /* 0x000fce00078e02ff */
.L_x_139:
[----:B------:R-:W-:Y:S05]  /*4520*/  BSYNC B1 ;  /* 0x0000000000017941 */ /* 0x000fea0003800000 */
.L_x_138:
[----:B0-----:R-:W-:Y:S01]  /*4530*/  @!P5 IMAD R7, R28, R124, R23 ;  /* 0x0000007c1c07d224 */ /* 0x001fe200078e0217 */
[----:B------:R-:W-:Y:S04]  /*4540*/  BSSY B1, `(.L_x_140) ;  /* 0x0000006000017945 */ /* 0x000fe80003800000 */
[----:B------:R0:W-:Y:S01]  /*4550*/  @!P5 STG.E.U8 desc[UR38][R4.64+0x8], R7 ;  /* 0x000008070400d986 */ /* 0x0001e2000c101126 */
[----:B------:R-:W-:Y:S05]  /*4560*/  @P3 BRA `(.L_x_141) ;  /* 0x00000000000c3947 */ /* 0x000fea0003800000 */
[----:B------:R-:W3:Y:S02]  /*4570*/  LDG.E.U8 R132, desc[UR38][R10.64+0x9] ;  /* 0x000009260a847981 */ /* 0x000ee4000c1e1100 */
[----:B---3--:R-:W-:-:S05]  /*4580*/  PRMT R6, R132, 0x8880, RZ ;  /* 0x0000888084067816 */ /* 0x008fca00000000ff */
[----:B------:R-:W-:-:S07]  /*4590*/  IMAD R23, R6, R125, RZ ;  /* 0x0000007d06177224 */ /* 0x000fce00078e02ff */
.L_x_141:
[----:B------:R-:W-:Y:S05]  /*45a0*/  BSYNC B1 ;  /* 0x0000000000017941 */ /* 0x000fea0003800000 */
.L_x_140:
[----:B------:R-:W-:Y:S01]  /*45b0*/  ISETP.LT.OR P5, PT, R3, 0x9, !P0 ;  /* 0x000000090300780c */ /* 0x000fe200047a1670 */
[----:B------:R-:W-:Y:S01]  /*45c0*/  @!P3 IMAD R29, R29, R124, R23 ;  /* 0x0000007c1d1db224 */ /* 0x000fe200078e0217 */
[----:B------:R-:W-:Y:S01]  /*45d0*/  BSSY B1, `(.L_x_142) ;  /* 0x0000009000017945 */ /* 0x000fe20003800000 */
[C---:B------:R-:W-:Y:S02]  /*45e0*/  ISETP.LT.OR P4, PT, R3.reuse, 0xa, !P0 ;  /* 0x0000000a0300780c */ /* 0x040fe40004781670 */
[C---:B------:R-:W-:Y:S01]  /*45f0*/  ISETP.LT.OR P1, PT, R3.reuse, 0x12, !P2 ;  /* 0x000000120300780c */ /* 0x040fe20005721670 */
[----:B------:R3:W-:Y:S01]  /*4600*/  @!P3 STG.E.U8 desc[UR38][R4.64+0x9], R29 ;  /* 0x0000091d0400b986 */ /* 0x0007e2000c101126 */
[----:B------:R-:W-:-:S06]  /*4610*/  ISETP.LT.OR P3, PT, R3, 0x11, !P2 ;  /* 0x000000110300780c */ /* 0x000fcc0005761670 */
[----:B------:R-:W-:Y:S07]  /*4620*/  @P5 BRA `(.L_x_143) ;  /* 0x00000000000c5947 */ /* 0x000fee0003800000 */
[----:B------:R-:W4:Y:S02]  /*4630*/  LDG.E.U8 R132, desc[UR38][R12.64+0x8] ;  /* 0x000008260c847981 */ /* 0x000f24000c1e1100 */
[----:B----4-:R-:W-:-:S05]  /*4640*/  PRMT R6, R132, 0x8880, RZ ;  /* 0x0000888084067816 */ /* 0x010fca00000000ff */
[----:B------:R-:W-:-:S07]  /*4650*/  IMAD R23, R6, R125, RZ ;  /* 0x0000007d06177224 */ /* 0x000fce00078e02ff */
.L_x_143:
[----:B------:R-:W-:Y:S05]  /*4660*/  BSYNC B1 ;  /* 0x0000000000017941 */ /* 0x000fea0003800000 */
.L_x_142:
[----:B0-----:R-:W-:Y:S01]  /*4670*/  @!P5 IMAD R7, R30, R124, R23 ;  /* 0x0000007c1e07d224 */ /* 0x001fe200078e0217 */
[----:B------:R-:W-:Y:S04]  /*4680*/  BSSY B1, `(.L_x_144) ;  /* 0x0000006000017945 */ /* 0x000fe80003800000 */
[----:B------:R0:W-:Y:S01]  /*4690*/  @!P5 STG.E.U8 desc[UR38][R8.64+0x8], R7 ;  /* 0x000008070800d986 */ /* 0x0001e2000c101126 */
[----:B------:R-:W-:Y:S05]  /*46a0*/  @P4 BRA `(.L_x_145) ;  /* 0x00000000000c4947 */ /* 0x000fea0003800000 */
[----:B------:R-:W4:Y:S02]  /*46b0*/  LDG.E.U8 R132, desc[UR38][R12.64+0x9] ;  /* 0x000009260c847981 */ /* 0x000f24000c1e1100 */
[----:B----4-:R-:W-:-:S05]  /*46c0*/  PRMT R6, R132, 0x8880, RZ ;  /* 0x0000888084067816 */ /* 0x010fca00000000ff */
[----:B------:R-:W-:-:S07]  /*46d0*/  IMAD R23, R6, R125, RZ ;  /* 0x0000007d06177224 */ /* 0x000fce00078e02ff */
.L_x_145:
[----:B------:R-:W-:Y:S05]  /*46e0*/  BSYNC B1 ;  /* 0x0000000000017941 */ /* 0x000fea0003800000 */
.L_x_144:
[----:B------:R-:W-:Y:S01]  /*46f0*/  @!P4 IMAD R31, R31, R124, R23 ;  /* 0x0000007c1f1fc224 */ /* 0x000fe200078e0217 */
[----:B------:R-:W-:Y:S04]  /*4700*/  BSSY B1, `(.L_x_146) ;  /* 0x0000006000017945 */ /* 0x000fe80003800000 */
[----:B------:R4:W-:Y:S01]  /*4710*/  @!P4 STG.E.U8 desc[UR38][R8.64+0x9], R31 ;  /* 0x0000091f0800c986 */ /* 0x0009e2000c101126 */
[----:B------:R-:W-:Y:S05]  /*4720*/  @P3 BRA `(.L_x_147) ;  /* 0x00000000000c3947 */ /* 0x000fea0003800000 */
[----:B------:R-:W5:Y:S02]  /*4730*/  LDG.E.U8 R132, desc[UR38][R10.64+0x10] ;  /* 0x000010260a847981 */ /* 0x000f64000c1e1100 */
[----:B-----5:R-:W-:-:S05]  /*4740*/  PRMT R6, R132, 0x8880, RZ ;  /* 0x0000888084067816 */ /* 0x020fca00000000ff */
[----:B------:R-:W-:-:S07]  /*4750*/  IMAD R23, R6, R125, RZ ;  /* 0x0000007d06177224 */ /* 0x000fce00078e02ff */
.L_x_147:
[----:B------:R-:W-:Y:S05]  /*4760*/  BSYNC B1 ;  /* 0x0000000000017941 */ /* 0x000fea0003800000 */
.L_x_146:
[----:B0-----:R-:W-:Y:S01]  /*4770*/  @!P3 IMAD R7, R32, R124, R23 ;  /* 0x0000007c2007b224 */ /* 0x001fe200078e0217 */
[----:B------:R-:W-:Y:S04]  /*4780*/  BSSY B1, `(.L_x_148) ;  /* 0x0000006000017945 */ /* 0x000fe80003800000 */
[----:B------:R0:W-:Y:S01]  /*4790*/  @!P3 STG.E.U8 desc[UR38][R4.64+0x10], R7 ;  /* 0x000010070400b986 */ /* 0x0001e2000c101126 */
[----:B------:R-:W-:Y:S05]  /*47a0*/  @P1 BRA `(.L_x_149) ;  /* 0x00000000000c1947 */ /* 0x000fea0003800000 */
[----:B------:R-:W5:Y:S02]  /*47b0*/  LDG.E.U8 R132, desc[UR38][R10.64+0x11] ;  /* 0x000011260a847981 */ /* 0x000f64000c1e1100 */
[----:B-----5:R-:W-:-:S05]  /*47c0*/  PRMT R6, R132, 0x8880, RZ ;  /* 0x0000888084067816 */ /* 0x020fca00000000ff */
[----:B------:R-:W-:-:S07]  /*47d0*/  IMAD R23, R6, R125, RZ ;  /* 0x0000007d06177224 */ /* 0x000fce00078e02ff */
.L_x_149:
[----:B------:R-:W-:Y:S05]  /*47e0*/  BSYNC B1 ;  /* 0x0000000000017941 */ /* 0x000fea0003800000 */
.L_x_148:
        /* <DEDUP_REMOVED lines=11> */
.L_x_151:
[----:B------:R-:W-:Y:S05]  /*48a0*/  BSYNC B1 ;  /* 0x0000000000017941 */ /* 0x000fea0003800000 */
.L_x_150:
[----:B0-----:R-:W-:Y:S01]  /*48b0*/  @!P4 IMAD R7, R34, R124, R23 ;  /* 0x0000007c2207c224 */ /* 0x001fe200078e0217 */
[----:B------:R-:W-:Y:S04]  /*48c0*/  BSSY B1, `(.L_x_152) ;  /* 0x0000006000017945 */ /* 0x000fe80003800000 */
[----:B------:R0:W-:Y:S01]  /*48d0*/  @!P4 STG.E.U8 desc[UR38][R8.64+0x10], R7 ;  /* 0x000010070800c986 */ /* 0x0001e2000c101126 */
[----:B------:R-:W-:Y:S05]  /*48e0*/  @P3 BRA `(.L_x_153) ;  /* 0x00000000000c3947 */ /* 0x000fea0003800000 */
[----:B------:R-:W5:Y:S02]  /*48f0*/  LDG.E.U8 R132, desc[UR38][R12.64+0x11] ;  /* 0x000011260c847981 */ /* 0x000f64000c1e1100 */
[----:B-----5:R-:W-:-:S05]  /*4900*/  PRMT R6, R132, 0x8880, RZ ;  /* 0x0000888084067816 */ /* 0x020fca00000000ff */
[----:B------:R-:W-:-:S07]  /*4910*/  IMAD R23, R6, R125, RZ ;  /* 0x0000007d06177224 */ /* 0x000fce00078e02ff */
.L_x_153:
[----:B------:R-:W-:Y:S05]  /*4920*/  BSYNC B1 ;  /* 0x0000000000017941 */ /* 0x000fea0003800000 */
.L_x_152:
[----:B------:R-:W-:Y:S01]  /*4930*/  @!P3 IMAD R35, R35, R124, R23 ;  /* 0x0000007c2323b224 */ /* 0x000fe200078e0217 */
[----:B------:R-:W-:Y:S04]  /*4940*/  BSSY B1, `(.L_x_154) ;  /* 0x0000006000017945 */ /* 0x000fe80003800000 */
[----:B------:R0:W-:Y:S01]  /*4950*/  @!P3 STG.E.U8 desc[UR38][R8.64+0x11], R35 ;  /* 0x000011230800b986 */ /* 0x0001e2000c101126 */
[----:B------:R-:W-:Y:S05]  /*4960*/  @P5 BRA `(.L_x_155) ;  /* 0x00000000000c5947 */ /* 0x000fea0003800000 */
[----:B------:R-:W5:Y:S02]  /*4970*/  LDG.E.U8 R132, desc[UR38][R10.64+0x18] ;  /* 0x000018260a847981 */ /* 0x000f64000c1e1100 */
[----:B-----5:R-:W-:-:S05]  /*4980*/  PRMT R6, R132, 0x8880, RZ ;  /* 0x0000888084067816 */ /* 0x020fca00000000ff */
[----:B------:R-:W-:-:S07]  /*4990*/  IMAD R23, R6, R125, RZ ;  /* 0x0000007d06177224 */ /* 0x000fce00078e02ff */
.L_x_155:
[----:B------:R-:W-:Y:S05]  /*49a0*/  BSYNC B1 ;  /* 0x0000000000017941 */ /* 0x000fea0003800000 */
.L_x_154:
[----:B0-----:R-:W-:Y:S01]  /*49b0*/  @!P5 IMAD R7, R36, R124, R23 ;  /* 0x0000007c2407d224 */ /* 0x001fe200078e0217 */
[----:B------:R-:W-:Y:S04]  /*49c0*/  BSSY B1, `(.L_x_156) ;  /* 0x0000006000017945 */ /* 0x000fe80003800000 */
[----:B------:R0:W-:Y:S01]  /*49d0*/  @!P5 STG.E.U8 desc[UR38][R4.64+0x18], R7 ;  /* 0x000018070400d986 */ /* 0x0001e2000c101126 */
[----:B------:R-:W-:Y:S05]  /*49e0*/  @P1 BRA `(.L_x_157) ;  /* 0x00000000000c1947 */ /* 0x000fea0003800000 */
[----:B------:R-:W5:Y:S02]  /*49f0*/  LDG.E.U8 R132, desc[UR38][R10.64+0x19] ;  /* 0x000019260a847981 */ /* 0x000f64000c1e1100 */
[----:B-----5:R-:W-:-:S05]  /*4a00*/  PRMT R6, R132, 0x8880, RZ ;  /* 0x0000888084067816 */ /* 0x020fca00000000ff */
[----:B------:R-:W-:-:S07]  /*4a10*/  IMAD R23, R6, R125, RZ ;  /* 0x0000007d06177224 */ /* 0x000fce00078e02ff */
.L_x_157:
[----:B------:R-:W-:Y:S05]  /*4a20*/  BSYNC B1 ;  /* 0x0000000000017941 */ /* 0x000fea0003800000 */
.L_x_156:
        /* <DEDUP_REMOVED lines=11> */
.L_x_159:
[----:B------:R-:W-:Y:S05]  /*4ae0*/  BSYNC B1 ;  /* 0x0000000000017941 */ /* 0x000fea0003800000 */
.L_x_158:
[----:B0-----:R-:W-:Y:S01]  /*4af0*/  @!P4 IMAD R7, R38, R124, R23 ;  /* 0x0000007c2607c224 */ /* 0x001fe200078e0217 */
[----:B------:R-:W-:Y:S04]  /*4b00*/  BSSY B1, `(.L_x_160) ;  /* 0x0000006000017945 */ /* 0x000fe80003800000 */
[----:B------:R0:W-:Y:S01]  /*4b10*/  @!P4 STG.E.U8 desc[UR38][R8.64+0x18], R7 ;  /* 0x000018070800c986 */ /* 0x0001e2000c101126 */
[----:B------:R-:W-:Y:S05]  /*4b20*/  @P3 BRA `(.L_x_161) ;  /* 0x00000000000c3947 */ /* 0x000fea0003800000 */
[----:B------:R-:W5:Y:S02]  /*4b30*/  LDG.E.U8 R132, desc[UR38][R12.64+0x19] ;  /* 0x000019260c847981 */ /* 0x000f64000c1e1100 */
[----:B-----5:R-:W-:-:S05]  /*4b40*/  PRMT R6, R132, 0x8880, RZ ;  /* 0x0000888084067816 */ /* 0x020fca00000000ff */
[----:B------:R-:W-:-:S07]  /*4b50*/  IMAD R23, R6, R125, RZ ;  /* 0x0000007d06177224 */ /* 0x000fce00078e02ff */
.L_x_161:
[----:B------:R-:W-:Y:S05]  /*4b60*/  BSYNC B1 ;  /* 0x0000000000017941 */ /* 0x000fea0003800000 */
.L_x_160:
[----:B------:R-:W-:Y:S01]  /*4b70*/  @!P3 IMAD R39, R39, R124, R23 ;  /* 0x0000007c2727b224 */ /* 0x000fe200078e0217 */
[----:B------:R-:W-:Y:S04]  /*4b80*/  BSSY B1, `(.L_x_162) ;  /* 0x0000006000017945 */ /* 0x000fe80003800000 */
[----:B------:R0:W-:Y:S01]  /*4b90*/  @!P3 STG.E.U8 desc[UR38][R8.64+0x19], R39 ;  /* 0x000019270800b986 */ /* 0x0001e2000c101126 */
[----:B------:R-:W-:Y:S05]  /*4ba0*/  @P5 BRA `(.L_x_163) ;  /* 0x00000000000c5947 */ /* 0x000fea0003800000 */
[----:B------:R-:W5:Y:S02]  /*4bb0*/  LDG.E.U8 R132, desc[UR38][R10.64+0x20] ;  /* 0x000020260a847981 */ /* 0x000f64000c1e1100 */
[----:B-----5:R-:W-:-:S05]  /*4bc0*/  PRMT R6, R132, 0x8880, RZ ;  /* 0x0000888084067816 */ /* 0x020fca00000000ff */
[----:B------:R-:W-:-:S07]  /*4bd0*/  IMAD R23, R6, R125, RZ ;  /* 0x0000007d06177224 */ /* 0x000fce00078e02ff */
.L_x_163:
[----:B------:R-:W-:Y:S05]  /*4be0*/  BSYNC B1 ;  /* 0x0000000000017941 */ /* 0x000fea0003800000 */
.L_x_162:
[----:B0-----:R-:W-:Y:S01]  /*4bf0*/  @!P5 IMAD R7, R40, R124, R23 ;  /* 0x0000007c2807d224 */ /* 0x001fe200078e0217 */
[----:B------:R-:W-:Y:S04]  /*4c00*/  BSSY B1, `(.L_x_164) ;  /* 0x0000006000017945 */ /* 0x000fe80003800000 */
[----:B------:R0:W-:Y:S01]  /*4c10*/  @!P5 STG.E.U8 desc[UR38][R4.64+0x20], R7 ;  /* 0x000020070400d986 */ /* 0x0001e2000c101126 */
[----:B------:R-:W-:Y:S05]  /*4c20*/  @P1 BRA `(.L_x_165) ;  /* 0x00000000000c1947 */ /* 0x000fea0003800000 */
[----:B------:R-:W5:Y:S02]  /*4c30*/  LDG.E.U8 R132, desc[UR38][R10.64+0x21] ;  /* 0x000021260a847981 */ /* 0x000f64000c1e1100 */
[----:B-----5:R-:W-:-:S05]  /*4c40*/  PRMT R6, R132, 0x8880, RZ ;  /* 0x0000888084067816 */ /* 0x020fca00000000ff */
[----:B------:R-:W-:-:S07]  /*4c50*/  IMAD R23, R6, R125, RZ ;  /* 0x0000007d06177224 */ /* 0x000fce00078e02ff */
.L_x_165:
[----:B------:R-:W-:Y:S05]  /*4c60*/  BSYNC B1 ;  /* 0x0000000000017941 */ /* 0x000fea0003800000 */
.L_x_164:
        /* <DEDUP_REMOVED lines=11> */
.L_x_167:
[----:B------:R-:W-:Y:S05]  /*4d20*/  BSYNC B1 ;  /* 0x0000000000017941 */ /* 0x000fea0003800000 */
.L_x_166:
[----:B0-----:R-:W-:Y:S01]  /*4d30*/  @!P4 IMAD R7, R42, R124, R23 ;  /* 0x0000007c2a07c224 */ /* 0x001fe200078e0217 */
[----:B------:R-:W-:Y:S04]  /*4d40*/  BSSY B1, `(.L_x_168) ;  /* 0x0000006000017945 */ /* 0x000fe80003800000 */
[----:B------:R0:W-:Y:S01]  /*4d50*/  @!P4 STG.E.U8 desc[UR38][R8.64+0x20], R7 ;  /* 0x000020070800c986 */ /* 0x0001e2000c101126 */
[----:B------:R-:W-:Y:S05]  /*4d60*/  @P3 BRA `(.L_x_169) ;  /* 0x00000000000c3947 */ /* 0x000fea0003800000 */
[----:B------:R-:W5:Y:S02]  /*4d70*/  LDG.E.U8 R132, desc[UR38][R12.64+0x21] ;  /* 0x000021260c847981 */ /* 0x000f64000c1e1100 */
[----:B-----5:R-:W-:-:S05]  /*4d80*/  PRMT R6, R132, 0x8880, RZ ;  /* 0x0000888084067816 */ /* 0x020fca00000000ff */
[----:B------:R-:W-:-:S07]  /*4d90*/  IMAD R23, R6, R125, RZ ;  /* 0x0000007d06177224 */ /* 0x000fce00078e02ff */
.L_x_169:
[----:B------:R-:W-:Y:S05]  /*4da0*/  BSYNC B1 ;  /* 0x0000000000017941 */ /* 0x000fea0003800000 */
.L_x_168:
[----:B------:R-:W-:Y:S01]  /*4db0*/  @!P3 IMAD R43, R43, R124, R23 ;  /* 0x0000007c2b2bb224 */ /* 0x000fe200078e0217 */
[----:B------:R-:W-:Y:S04]  /*4dc0*/  BSSY B1, `(.L_x_170) ;  /* 0x0000006000017945 */ /* 0x000fe80003800000 */
[----:B------:R0:W-:Y:S01]  /*4dd0*/  @!P3 STG.E.U8 desc[UR38][R8.64+0x21], R43 ;  /* 0x0000212b0800b986 */ /* 0x0001e2000c101126 */
[----:B------:R-:W-:Y:S05]  /*4de0*/  @P5 BRA `(.L_x_171) ;  /* 0x00000000000c5947 */ /* 0x000fea0003800000 */
[----:B------:R-:W5:Y:S02]  /*4df0*/  LDG.E.U8 R132, desc[UR38][R10.64+0x28] ;  /* 0x000028260a847981 */ /* 0x000f64000c1e1100 */
[----:B-----5:R-:W-:-:S05]  /*4e00*/  PRMT R6, R132, 0x8880, RZ ;  /* 0x0000888084067816 */ /* 0x020fca00000000ff */
[----:B------:R-:W-:-:S07]  /*4e10*/  IMAD R23, R6, R125, RZ ;  /* 0x0000007d06177224 */ /* 0x000fce00078e02ff */
.L_x_171:
[----:B------:R-:W-:Y:S05]  /*4e20*/  BSYNC B1 ;  /* 0x0000000000017941 */ /* 0x000fea0003800000 */
.L_x_170:
[----:B0-----:R-:W-:Y:S01]  /*4e30*/  @!P5 IMAD R7, R44, R124, R23 ;  /* 0x0000007c2c07d224 */ /* 0x001fe200078e0217 */
[----:B------:R-:W-:Y:S04]  /*4e40*/  BSSY B1, `(.L_x_172) ;  /* 0x0000006000017945 */ /* 0x000fe80003800000 */
[----:B------:R0:W-:Y:S01]  /*4e50*/  @!P5 STG.E.U8 desc[UR38][R4.64+0x28], R7 ;  /* 0x000028070400d986 */ /* 0x0001e2000c101126 */
[----:B------:R-:W-:Y:S05]  /*4e60*/  @P1 BRA `(.L_x_173) ;  /* 0x00000000000c1947 */ /* 0x000fea0003800000 */
[----:B------:R-:W5:Y:S02]  /*4e70*/  LDG.E.U8 R132, desc[UR38][R10.64+0x29] ;  /* 0x000029260a847981 */ /* 0x000f64000c1e1100 */
[----:B-----5:R-:W-:-:S05]  /*4e80*/  PRMT R6, R132, 0x8880, RZ ;  /* 0x0000888084067816 */ /* 0x020fca00000000ff */
[----:B------:R-:W-:-:S07]  /*4e90*/  IMAD R23, R6, R125, RZ ;  /* 0x0000007d06177224 */ /* 0x000fce00078e02ff */
.L_x_173:
[----:B------:R-:W-:Y:S05]  /*4ea0*/  BSYNC B1 ;  /* 0x0000000000017941 */ /* 0x000fea0003800000 */
.L_x_172:
        /* <DEDUP_REMOVED lines=11> */
.L_x_175:
[----:B------:R-:W-:Y:S05]  /*4f60*/  BSYNC B1 ;  /* 0x0000000000017941 */ /* 0x000fea0003800000 */
.L_x_174:
[----:B0-----:R-:W-:Y:S01]  /*4f70*/  @!P4 IMAD R7, R46, R124, R23 ;  /* 0x0000007c2e07c224 */ /* 0x001fe200078e0217 */
[----:B------:R-:W-:Y:S04]  /*4f80*/  BSSY B1, `(.L_x_176) ;  /* 0x0000006000017945 */ /* 0x000fe80003800000 */
[----:B------:R0:W-:Y:S01]  /*4f90*/  @!P4 STG.E.U8 desc[UR38][R8.64+0x28], R7 ;  /* 0x000028070800c986 */ /* 0x0001e2000c101126 */
[----:B------:R-:W-:Y:S05]  /*4fa0*/  @P3 BRA `(.L_x_177) ;  /* 0x00000000000c3947 */ /* 0x000fea0003800000 */
[----:B------:R-:W5:Y:S02]  /*4fb0*/  LDG.E.U8 R132, desc[UR38][R12.64+0x29] ;  /* 0x000029260c847981 */ /* 0x000f64000c1e1100 */
[----:B-----5:R-:W-:-:S05]  /*4fc0*/  PRMT R6, R132, 0x8880, RZ ;  /* 0x0000888084067816 */ /* 0x020fca00000000ff */
[----:B------:R-:W-:-:S07]  /*4fd0*/  IMAD R23, R6, R125, RZ ;  /* 0x0000007d06177224 */ /* 0x000fce00078e02ff */
.L_x_177:
[----:B------:R-:W-:Y:S05]  /*4fe0*/  BSYNC B1 ;  /* 0x0000000000017941 */ /* 0x000fea0003800000 */
.L_x_176:
[----:B------:R-:W-:Y:S01]  /*4ff0*/  @!P3 IMAD R47, R47, R124, R23 ;  /* 0x0000007c2f2fb224 */ /* 0x000fe200078e0217 */
[----:B------:R-:W-:Y:S04]  /*5000*/  BSSY B1, `(.L_x_178) ;  /* 0x0000006000017945 */ /* 0x000fe80003800000 */
[----:B------:R0:W-:Y:S01]  /*5010*/  @!P3 STG.E.U8 desc[UR38][R8.64+0x29], R47 ;  /* 0x0000292f0800b986 */ /* 0x0001e2000c101126 */
[----:B------:R-:W-:Y:S05]  /*5020*/  @P5 BRA `(.L_x_179) ;  /* 0x00000000000c5947 */ /* 0x000fea0003800000 */
[----:B------:R-:W5:Y:S02]  /*5030*/  LDG.E.U8 R132, desc[UR38][R10.64+0x30] ;  /* 0x000030260a847981 */ /* 0x000f64000c1e1100 */
[----:B-----5:R-:W-:-:S05]  /*5040*/  PRMT R6, R132, 0x8880, RZ ;  /* 0x0000888084067816 */ /* 0x020fca00000000ff */
[----:B------:R-:W-:-:S07]  /*5050*/  IMAD R23, R6, R125, RZ ;  /* 0x0000007d06177224 */ /* 0x000fce00078e02ff */
.L_x_179:
[----:B------:R-:W-:Y:S05]  /*5060*/  BSYNC B1 ;  /* 0x0000000000017941 */ /* 0x000fea0003800000 */
.L_x_178:
[----:B0-----:R-:W-:Y:S01]  /*5070*/  @!P5 IMAD R7, R48, R124, R23 ;  /* 0x0000007c3007d224 */ /* 0x001fe200078e0217 */
[----:B------:R-:W-:Y:S04]  /*5080*/  BSSY B1, `(.L_x_180) ;  /* 0x0000006000017945 */ /* 0x000fe80003800000 */
[----:B------:R0:W-:Y:S01]  /*5090*/  @!P5 STG.E.U8 desc[UR38][R4.64+0x30], R7 ;  /* 0x000030070400d986 */ /* 0x0001e2000c101126 */
[----:B------:R-:W-:Y:S05]  /*50a0*/  @P1 BRA `(.L_x_181) ;  /* 0x00000000000c1947 */ /* 0x000fea0003800000 */
[----:B------:R-:W5:Y:S02]  /*50b0*/  LDG.E.U8 R132, desc[UR38][R10.64+0x31] ;  /* 0x000031260a847981 */ /* 0x000f64000c1e1100 */
[----:B-----5:R-:W-:-:S05]  /*50c0*/  PRMT R6, R132, 0x8880, RZ ;  /* 0x0000888084067816 */ /* 0x020fca00000000ff */
[----:B------:R-:W-:-:S07]  /*50d0*/  IMAD R23, R6, R125, RZ ;  /* 0x0000007d06177224 */ /* 0x000fce00078e02ff */
.L_x_181:
[----:B------:R-:W-:Y:S05]  /*50e0*/  BSYNC B1 ;  /* 0x0000000000017941 */ /* 0x000fea0003800000 */
.L_x_180:
        /* <DEDUP_REMOVED lines=11> */
.L_x_183:
[----:B------:R-:W-:Y:S05]  /*51a0*/  BSYNC B1 ;  /* 0x0000000000017941 */ /* 0x000fea0003800000 */
.L_x_182:
[----:B0-----:R-:W-:Y:S01]  /*51b0*/  @!P4 IMAD R7, R50, R124, R23 ;  /* 0x0000007c3207c224 */ /* 0x001fe200078e0217 */
[----:B------:R-:W-:Y:S04]  /*51c0*/  BSSY B1, `(.L_x_184) ;  /* 0x0000006000017945 */ /* 0x000fe80003800000 */
[----:B------:R0:W-:Y:S01]  /*51d0*/  @!P4 STG.E.U8 desc[UR38][R8.64+0x30], R7 ;  /* 0x000030070800c986 */ /* 0x0001e2000c101126 */
[----:B------:R-:W-:Y:S05]  /*51e0*/  @P3 BRA `(.L_x_185) ;  /* 0x00000000000c3947 */ /* 0x000fea0003800000 */
[----:B------:R-:W5:Y:S02]  /*51f0*/  LDG.E.U8 R132, desc[UR38][R12.64+0x31] ;  /* 0x000031260c847981 */ /* 0x000f64000c1e1100 */
[----:B-----5:R-:W-:-:S05]  /*5200*/  PRMT R6, R132, 0x8880, RZ ;  /* 0x0000888084067816 */ /* 0x020fca00000000ff */
[----:B------:R-:W-:-:S07]  /*5210*/  IMAD R23, R6, R125, RZ ;  /* 0x0000007d06177224 */ /* 0x000fce00078e02ff */
.L_x_185:
[----:B------:R-:W-:Y:S05]  /*5220*/  BSYNC B1 ;  /* 0x0000000000017941 */ /* 0x000fea0003800000 */
.L_x_184:
[----:B------:R-:W-:Y:S01]  /*5230*/  @!P3 IMAD R51, R51, R124, R23 ;  /* 0x0000007c3333b224 */ /* 0x000fe200078e0217 */
[----:B------:R-:W-:Y:S04]  /*5240*/  BSSY B1, `(.L_x_186) ;  /* 0x0000006000017945 */ /* 0x000fe80003800000 */
[----:B------:R0:W-:Y:S01]  /*5250*/  @!P3 STG.E.U8 desc[UR38][R8.64+0x31], R51 ;  /* 0x000031330800b986 */ /* 0x0001e2000c101126 */
[----:B------:R-:W-:Y:S05]  /*5260*/  @P5 BRA `(.L_x_187) ;  /* 0x00000000000c5947 */ /* 0x000fea0003800000 */
[----:B------:R-:W5:Y:S02]  /*5270*/  LDG.E.U8 R132, desc[UR38][R10.64+0x38] ;  /* 0x000038260a847981 */ /* 0x000f64000c1e1100 */
[----:B-----5:R-:W-:-:S05]  /*5280*/  PRMT R6, R132, 0x8880, RZ ;  /* 0x0000888084067816 */ /* 0x020fca00000000ff */
[----:B------:R-:W-:-:S07]  /*5290*/  IMAD R23, R6, R125, RZ ;  /* 0x0000007d06177224 */ /* 0x000fce00078e02ff */
.L_x_187:
[----:B------:R-:W-:Y:S05]  /*52a0*/  BSYNC B1 ;  /* 0x0000000000017941 */ /* 0x000fea0003800000 */
.L_x_186:
[----:B0-----:R-:W-:Y:S01]  /*52b0*/  @!P5 IMAD R7, R52, R124, R23 ;  /* 0x0000007c3407d224 */ /* 0x001fe200078e0217 */
[----:B------:R-:W-:Y:S04]  /*52c0*/  BSSY B1, `(.L_x_188) ;  /* 0x0000006000017945 */ /* 0x000fe80003800000 */
[----:B------:R0:W-:Y:S01]  /*52d0*/  @!P5 STG.E.U8 desc[UR38][R4.64+0x38], R7 ;  /* 0x000038070400d986 */ /* 0x0001e2000c101126 */
[----:B------:R-:W-:Y:S05]  /*52e0*/  @P1 BRA `(.L_x_189) ;  /* 0x00000000000c1947 */ /* 0x000fea0003800000 */
[----:B------:R-:W5:Y:S02]  /*52f0*/  LDG.E.U8 R132, desc[UR38][R10.64+0x39] ;  /* 0x000039260a847981 */ /* 0x000f64000c1e1100 */
[----:B-----5:R-:W-:-:S05]  /*5300*/  PRMT R6, R132, 0x8880, RZ ;  /* 0x0000888084067816 */ /* 0x020fca00000000ff */
[----:B------:R-:W-:-:S07]  /*5310*/  IMAD R23, R6, R125, RZ ;  /* 0x0000007d06177224 */ /* 0x000fce00078e02ff */
.L_x_189:
[----:B------:R-:W-:Y:S05]  /*5320*/  BSYNC B1 ;  /* 0x0000000000017941 */ /* 0x000fea0003800000 */
.L_x_188:
        /* <DEDUP_REMOVED lines=11> */
.L_x_191:
[----:B------:R-:W-:Y:S05]  /*53e0*/  BSYNC B1 ;  /* 0x0000000000017941 */ /* 0x000fea0003800000 */
.L_x_190:
[----:B0-----:R-:W-:Y:S01]  /*53f0*/  @!P4 IMAD R7, R54, R124, R23 ;  /* 0x0000007c3607c224 */ /* 0x001fe200078e0217 */
[----:B------:R-:W-:Y:S04]  /*5400*/  BSSY B1, `(.L_x_192) ;  /* 0x0000006000017945 */ /* 0x000fe80003800000 */
[----:B------:R0:W-:Y:S01]  /*5410*/  @!P4 STG.E.U8 desc[UR38][R8.64+0x38], R7 ;  /* 0x000038070800c986 */ /* 0x0001e2000c101126 */
[----:B------:R-:W-:Y:S05]  /*5420*/  @P3 BRA `(.L_x_193) ;  /* 0x00000000000c3947 */ /* 0x000fea0003800000 */
[----:B------:R-:W5:Y:S02]  /*5430*/  LDG.E.U8 R132, desc[UR38][R12.64+0x39] ;  /* 0x000039260c847981 */ /* 0x000f64000c1e1100 */
[----:B-----5:R-:W-:-:S05]  /*5440*/  PRMT R6, R132, 0x8880, RZ ;  /* 0x0000888084067816 */ /* 0x020fca00000000ff */
[----:B------:R-:W-:-:S07]  /*5450*/  IMAD R23, R6, R125, RZ ;  /* 0x0000007d06177224 */ /* 0x000fce00078e02ff */
.L_x_193:
[----:B------:R-:W-:Y:S05]  /*5460*/  BSYNC B1 ;  /* 0x0000000000017941 */ /* 0x000fea0003800000 */
.L_x_192:
[----:B------:R-:W-:Y:S01]  /*5470*/  @!P3 IMAD R55, R55, R124, R23 ;  /* 0x0000007c3737b224 */ /* 0x000fe200078e0217 */
[----:B------:R-:W-:Y:S04]  /*5480*/  BSSY B1, `(.L_x_194) ;  /* 0x0000006000017945 */ /* 0x000fe80003800000 */
[----:B------:R0:W-:Y:S01]  /*5490*/  @!P3 STG.E.U8 desc[UR38][R8.64+0x39], R55 ;  /* 0x000039370800b986 */ /* 0x0001e2000c101126 */
[----:B------:R-:W-:Y:S05]  /*54a0*/  @P5 BRA `(.L_x_195) ;  /* 0x00000000000c5947 */ /* 0x000fea0003800000 */
[----:B------:R-:W5:Y:S02]  /*54b0*/  LDG.E.U8 R132, desc[UR38][R10.64+0x40] ;  /* 0x000040260a847981 */ /* 0x000f64000c1e1100 */
[----:B-----5:R-:W-:-:S05]  /*54c0*/  PRMT R6, R132, 0x8880, RZ ;  /* 0x0000888084067816 */ /* 0x020fca00000000ff */
[----:B------:R-:W-:-:S07]  /*54d0*/  IMAD R23, R6, R125, RZ ;  /* 0x0000007d06177224 */ /* 0x000fce00078e02ff */
.L_x_195:
[----:B------:R-:W-:Y:S05]  /*54e0*/  BSYNC B1 ;  /* 0x0000000000017941 */ /* 0x000fea0003800000 */
.L_x_194:
[----:B0-----:R-:W-:Y:S01]  /*54f0*/  @!P5 IMAD R7, R56, R124, R23 ;  /* 0x0000007c3807d224 */ /* 0x001fe200078e0217 */
[----:B------:R-:W-:Y:S04]  /*5500*/  BSSY B1, `(.L_x_196) ;  /* 0x0000006000017945 */ /* 0x000fe80003800000 */
[----:B------:R0:W-:Y:S01]  /*5510*/  @!P5 STG.E.U8 desc[UR38][R4.64+0x40], R7 ;  /* 0x000040070400d986 */ /* 0x0001e2000c101126 */
[----:B------:R-:W-:Y:S05]  /*5520*/  @P1 BRA `(.L_x_197) ;  /* 0x00000000000c1947 */ /* 0x000fea0003800000 */
[----:B------:R-:W5:Y:S02]  /*5530*/  LDG.E.U8 R132, desc[UR38][R10.64+0x41] ;  /* 0x000041260a847981 */ /* 0x000f64000c1e1100 */
[----:B-----5:R-:W-:-:S05]  /*5540*/  PRMT R6, R132, 0x8880, RZ ;  /* 0x0000888084067816 */ /* 0x020fca00000000ff */
[----:B------:R-:W-:-:S07]  /*5550*/  IMAD R23, R6, R125, RZ ;  /* 0x0000007d06177224 */ /* 0x000fce00078e02ff */
.L_x_197:
[----:B------:R-:W-:Y:S05]  /*5560*/  BSYNC B1 ;  /* 0x0000000000017941 */ /* 0x000fea0003800000 */
.L_x_196:
        /* <DEDUP_REMOVED lines=11> */
.L_x_199:
[----:B------:R-:W-:Y:S05]  /*5620*/  BSYNC B1 ;  /* 0x0000000000017941 */ /* 0x000fea0003800000 */
.L_x_198:
[----:B0-----:R-:W-:Y:S01]  /*5630*/  @!P4 IMAD R7, R58, R124, R23 ;  /* 0x0000007c3a07c224 */ /* 0x001fe200078e0217 */
[----:B------:R-:W-:Y:S04]  /*5640*/  BSSY B1, `(.L_x_200) ;  /* 0x0000006000017945 */ /* 0x000fe80003800000 */
[----:B------:R0:W-:Y:S01]  /*5650*/  @!P4 STG.E.U8 desc[UR38][R8.64+0x40], R7 ;  /* 0x000040070800c986 */ /* 0x0001e2000c101126 */
[----:B------:R-:W-:Y:S05]  /*5660*/  @P3 BRA `(.L_x_201) ;  /* 0x00000000000c3947 */ /* 0x000fea0003800000 */
[----:B------:R-:W5:Y:S02]  /*5670*/  LDG.E.U8 R132, desc[UR38][R12.64+0x41] ;  /* 0x000041260c847981 */ /* 0x000f64000c1e1100 */
[----:B-----5:R-:W-:-:S05]  /*5680*/  PRMT R6, R132, 0x8880, RZ ;  /* 0x0000888084067816 */ /* 0x020fca00000000ff */
[----:B------:R-:W-:-:S07]  /*5690*/  IMAD R23, R6, R125, RZ ;  /* 0x0000007d06177224 */ /* 0x000fce00078e02ff */
.L_x_201:
[----:B------:R-:W-:Y:S05]  /*56a0*/  BSYNC B1 ;  /* 0x0000000000017941 */ /* 0x000fea0003800000 */
.L_x_200:
[----:B------:R-:W-:Y:S01]  /*56b0*/  @!P3 IMAD R59, R59, R124, R23 ;  /* 0x0000007c3b3bb224 */ /* 0x000fe200078e0217 */
[----:B------:R-:W-:Y:S04]  /*56c0*/  BSSY B1, `(.L_x_202) ;  /* 0x0000006000017945 */ /* 0x000fe80003800000 */
[----:B------:R0:W-:Y:S01]  /*56d0*/  @!P3 STG.E.U8 desc[UR38][R8.64+0x41], R59 ;  /* 0x0000413b0800b986 */ /* 0x0001e2000c101126 */
[----:B------:R-:W-:Y:S05]  /*56e0*/  @P5 BRA `(.L_x_203) ;  /* 0x00000000000c5947 */ /* 0x000fea0003800000 */
[----:B------:R-:W5:Y:S02]  /*56f0*/  LDG.E.U8 R132, desc[UR38][R10.64+0x48] ;  /* 0x000048260a847981 */ /* 0x000f64000c1e1100 */
[----:B-----5:R-:W-:-:S05]  /*5700*/  PRMT R6, R132, 0x8880, RZ ;  /* 0x0000888084067816 */ /* 0x020fca00000000ff */
[----:B------:R-:W-:-:S07]  /*5710*/  IMAD R23, R6, R125, RZ ;  /* 0x0000007d06177224 */ /* 0x000fce00078e02ff */
.L_x_203:
[----:B------:R-:W-:Y:S05]  /*5720*/  BSYNC B1 ;  /* 0x0000000000017941 */ /* 0x000fea0003800000 */
.L_x_202:
[----:B0-----:R-:W-:Y:S01]  /*5730*/  @!P5 IMAD R7, R60, R124, R23 ;  /* 0x0000007c3c07d224 */ /* 0x001fe200078e0217 */
[----:B------:R-:W-:Y:S04]  /*5740*/  BSSY B1, `(.L_x_204) ;  /* 0x0000006000017945 */ /* 0x000fe80003800000 */
[----:B------:R0:W-:Y:S01]  /*5750*/  @!P5 STG.E.U8 desc[UR38][R4.64+0x48], R7 ;  /* 0x000048070400d986 */ /* 0x0001e2000c101126 */
[----:B------:R-:W-:Y:S05]  /*5760*/  @P1 BRA `(.L_x_205) ;  /* 0x00000000000c1947 */ /* 0x000fea0003800000 */
[----:B------:R-:W5:Y:S02]  /*5770*/  LDG.E.U8 R132, desc[UR38][R10.64+0x49] ;  /* 0x000049260a847981 */ /* 0x000f64000c1e1100 */
[----:B-----5:R-:W-:-:S05]  /*5780*/  PRMT R6, R132, 0x8880, RZ ;  /* 0x0000888084067816 */ /* 0x020fca00000000ff */
[----:B------:R-:W-:-:S07]  /*5790*/  IMAD R23, R6, R125, RZ ;  /* 0x0000007d06177224 */ /* 0x000fce00078e02ff */
.L_x_205:
[----:B------:R-:W-:Y:S05]  /*57a0*/  BSYNC B1 ;  /* 0x0000000000017941 */ /* 0x000fea0003800000 */
.L_x_204:
        /* <DEDUP_REMOVED lines=11> */
.L_x_207:
[----:B------:R-:W-:Y:S05]  /*5860*/  BSYNC B1 ;  /* 0x0000000000017941 */ /* 0x000fea0003800000 */
.L_x_206:
[----:B0-----:R-:W-:Y:S01]  /*5870*/  @!P4 IMAD R7, R62, R124, R23 ;  /* 0x0000007c3e07c224 */ /* 0x001fe200078e0217 */
[----:B------:R-:W-:Y:S04]  /*5880*/  BSSY B1, `(.L_x_208) ;  /* 0x0000006000017945 */ /* 0x000fe80003800000 */
[----:B------:R0:W-:Y:S01]  /*5890*/  @!P4 STG.E.U8 desc[UR38][R8.64+0x48], R7 ;  /* 0x000048070800c986 */ /* 0x0001e2000c101126 */
[----:B------:R-:W-:Y:S05]  /*58a0*/  @P3 BRA `(.L_x_209) ;  /* 0x00000000000c3947 */ /* 0x000fea0003800000 */
[----:B------:R-:W5:Y:S02]  /*58b0*/  LDG.E.U8 R132, desc[UR38][R12.64+0x49] ;  /* 0x000049260c847981 */ /* 0x000f64000c1e1100 */
[----:B-----5:R-:W-:-:S05]  /*58c0*/  PRMT R6, R132, 0x8880, RZ ;  /* 0x0000888084067816 */ /* 0x020fca00000000ff */
[----:B------:R-:W-:-:S07]  /*58d0*/  IMAD R23, R6, R125, RZ ;  /* 0x0000007d06177224 */ /* 0x000fce00078e02ff */
.L_x_209:
[----:B------:R-:W-:Y:S05]  /*58e0*/  BSYNC B1 ;  /* 0x0000000000017941 */ /* 0x000fea0003800000 */
.L_x_208:
[----:B------:R-:W-:Y:S01]  /*58f0*/  @!P3 IMAD R63, R63, R124, R23 ;  /* 0x0000007c3f3fb224 */ /* 0x000fe200078e0217 */
[----:B------:R-:W-:Y:S04]  /*5900*/  BSSY B1, `(.L_x_210) ;  /* 0x0000006000017945 */ /* 0x000fe80003800000 */
[----:B------:R0:W-:Y:S01]  /*5910*/  @!P3 STG.E.U8 desc[UR38][R8.64+0x49], R63 ;  /* 0x0000493f0800b986 */ /* 0x0001e2000c101126 */
[----:B------:R-:W-:Y:S05]  /*5920*/  @P5 BRA `(.L_x_211) ;  /* 0x00000000000c5947 */ /* 0x000fea0003800000 */
[----:B------:R-:W5:Y:S02]  /*5930*/  LDG.E.U8 R132, desc[UR38][R10.64+0x50] ;  /* 0x000050260a847981 */ /* 0x000f64000c1e1100 */
[----:B-----5:R-:W-:-:S05]  /*5940*/  PRMT R6, R132, 0x8880, RZ ;  /* 0x0000888084067816 */ /* 0x020fca00000000ff */
[----:B------:R-:W-:-:S07]  /*5950*/  IMAD R23, R6, R125, RZ ;  /* 0x0000007d06177224 */ /* 0x000fce00078e02ff */
.L_x_211:
[----:B------:R-:W-:Y:S05]  /*5960*/  BSYNC B1 ;  /* 0x0000000000017941 */ /* 0x000fea0003800000 */
.L_x_210:
[----:B0-----:R-:W-:Y:S01]  /*5970*/  @!P5 IMAD R7, R64, R124, R23 ;  /* 0x0000007c4007d224 */ /* 0x001fe200078e0217 */
[----:B------:R-:W-:Y:S04]  /*5980*/  BSSY B1, `(.L_x_212) ;  /* 0x0000006000017945 */ /* 0x000fe80003800000 */
[----:B------:R0:W-:Y:S01]  /*5990*/  @!P5 STG.E.U8 desc[UR38][R4.64+0x50], R7 ;  /* 0x000050070400d986 */ /* 0x0001e2000c101126 */
[----:B------:R-:W-:Y:S05]  /*59a0*/  @P1 BRA `(.L_x_213) ;  /* 0x00000000000c1947 */ /* 0x000fea0003800000 */
[----:B------:R-:W5:Y:S02]  /*59b0*/  LDG.E.U8 R132, desc[UR38][R10.64+0x51] ;  /* 0x000051260a847981 */ /* 0x000f64000c1e1100 */
[----:B-----5:R-:W-:-:S05]  /*59c0*/  PRMT R6, R132, 0x8880, RZ ;  /* 0x0000888084067816 */ /* 0x020fca00000000ff */
[----:B------:R-:W-:-:S07]  /*59d0*/  IMAD R23, R6, R125, RZ ;  /* 0x0000007d06177224 */ /* 0x000fce00078e02ff */
.L_x_213:
[----:B------:R-:W-:Y:S05]  /*59e0*/  BSYNC B1 ;  /* 0x0000000000017941 */ /* 0x000fea0003800000 */
.L_x_212:
[----:B------:R-:W-:Y:S01]  /*59f0*/  ISETP.LT.OR P4, PT, R3, 0x51, !P0 ;  /* 0x000000510300780c */ /* 0x000fe20004781670 */
[----:B------:R-:W-:Y:S01]  /*5a00*/  @!P1 IMAD R65, R65, R124, R23 ;  /* 0x0000007c41419224 */ /* 0x000fe200078e0217 */
[----:B------:R-:W-:Y:S01]  /*5a10*/  BSSY B1, `(.L_x_214) ;  /* 0x000000a000017945 */ /* 0x000fe20003800000 */
[C---:B------:R-:W-:Y:S02]  /*5a20*/  ISETP.LT.OR P3, PT, R3.reuse, 0x52, !P0 ;  /* 0x000000520300780c */ /* 0x040fe40004761670 */
[C---:B------:R-:W-:Y:S01]  /*5a30*/  ISETP.LT.OR P5, PT, R3.reuse, 0x59, !P0 ;  /* 0x000000590300780c */ /* 0x040fe200047a1670 */
[----:B------:R0:W-:Y:S01]  /*5a40*/  @!P1 STG.E.U8 desc[UR38][R4.64+0x51], R65 ;  /* 0x0000514104009986 */ /* 0x0001e2000c101126 */
[C---:B------:R-:W-:Y:S02]  /*5a50*/  ISETP.LT.OR P1, PT, R3.reuse, 0x59, !P2 ;  /* 0x000000590300780c */ /* 0x040fe40005721670 */
[----:B------:R-:W-:-:S04]  /*5a60*/  ISETP.LT.OR P2, PT, R3, 0x5a, !P2 ;  /* 0x0000005a0300780c */ /* 0x000fc80005741670 */
[----:B------:R-:W-:Y:S09]  /*5a70*/  @P4 BRA `(.L_x_215) ;  /* 0x00000000000c4947 */ /* 0x000ff20003800000 */
[----:B------:R-:W5:Y:S02]  /*5a80*/  LDG.E.U8 R132, desc[UR38][R12.64+0x50] ;  /* 0x000050260c847981 */ /* 0x000f64000c1e1100 */
[----:B-----5:R-:W-:-:S05]  /*5a90*/  PRMT R6, R132, 0x8880, RZ ;  /* 0x0000888084067816 */ /* 0x020fca00000000ff */
[----:B------:R-:W-:-:S07]  /*5aa0*/  IMAD R23, R6, R125, RZ ;  /* 0x0000007d06177224 */ /* 0x000fce00078e02ff */
.L_x_215:
[----:B------:R-:W-:Y:S05]  /*5ab0*/  BSYNC B1 ;  /* 0x0000000000017941 */ /* 0x000fea0003800000 */
.L_x_214:
[----:B0-----:R-:W-:Y:S01]  /*5ac0*/  @!P4 IMAD R7, R66, R124, R23 ;  /* 0x0000007c4207c224 */ /* 0x001fe200078e0217 */
[----:B------:R-:W-:Y:S04]  /*5ad0*/  BSSY B1, `(.L_x_216) ;  /* 0x0000006000017945 */ /* 0x000fe80003800000 */
[----:B------:R0:W-:Y:S01]  /*5ae0*/  @!P4 STG.E.U8 desc[UR38][R8.64+0x50], R7 ;  /* 0x000050070800c986 */ /* 0x0001e2000c101126 */
[----:B------:R-:W-:Y:S05]  /*5af0*/  @P3 BRA `(.L_x_217) ;  /* 0x00000000000c3947 */ /* 0x000fea0003800000 */
[----:B------:R-:W5:Y:S02]  /*5b00*/  LDG.E.U8 R132, desc[UR38][R12.64+0x51] ;  /* 0x000051260c847981 */ /* 0x000f64000c1e1100 */
[----:B-----5:R-:W-:-:S05]  /*5b10*/  PRMT R6, R132, 0x8880, RZ ;  /* 0x0000888084067816 */ /* 0x020fca00000000ff */
[----:B------:R-:W-:-:S07]  /*5b20*/  IMAD R23, R6, R125, RZ ;  /* 0x0000007d06177224 */ /* 0x000fce00078e02ff */
.L_x_217:
[----:B------:R-:W-:Y:S05]  /*5b30*/  BSYNC B1 ;  /* 0x0000000000017941 */ /* 0x000fea0003800000 */
.L_x_216:
[----:B------:R-:W-:Y:S01]  /*5b40*/  @!P3 IMAD R67, R67, R124, R23 ;  /* 0x0000007c4343b224 */ /* 0x000fe200078e0217 */
[----:B------:R-:W-:Y:S04]  /*5b50*/  BSSY B1, `(.L_x_218) ;  /* 0x0000006000017945 */ /* 0x000fe80003800000 */
[----:B------:R0:W-:Y:S01]  /*5b60*/  @!P3 STG.E.U8 desc[UR38][R8.64+0x51], R67 ;  /* 0x000051430800b986 */ /* 0x0001e2000c101126 */
[----:B------:R-:W-:Y:S05]  /*5b70*/  @P1 BRA `(.L_x_219) ;  /* 0x00000000000c1947 */ /* 0x000fea0003800000 */
[----:B------:R-:W5:Y:S02]  /*5b80*/  LDG.E.U8 R132, desc[UR38][R10.64+0x58] ;  /* 0x000058260a847981 */ /* 0x000f64000c1e1100 */
[----:B-----5:R-:W-:-:S05]  /*5b90*/  PRMT R6, R132, 0x8880, RZ ;  /* 0x0000888084067816 */ /* 0x020fca00000000ff */
[----:B------:R-:W-:-:S07]  /*5ba0*/  IMAD R23, R6, R125, RZ ;  /* 0x0000007d06177224 */ /* 0x000fce00078e02ff */
.L_x_219:
[----:B------:R-:W-:Y:S05]  /*5bb0*/  BSYNC B1 ;  /* 0x0000000000017941 */ /* 0x000fea0003800000 */
.L_x_218:
[----:B0-----:R-:W-:Y:S01]  /*5bc0*/  @!P1 IMAD R7, R68, R124, R23 ;  /* 0x0000007c44079224 */ /* 0x001fe200078e0217 */
[----:B------:R-:W-:Y:S04]  /*5bd0*/  BSSY B1, `(.L_x_220) ;  /* 0x0000006000017945 */ /* 0x000fe80003800000 */
[----:B------:R0:W-:Y:S01]  /*5be0*/  @!P1 STG.E.U8 desc[UR38][R4.64+0x58], R7 ;  /* 0x0000580704009986 */ /* 0x0001e2000c101126 */
[----:B------:R-:W-:Y:S05]  /*5bf0*/  @P2 BRA `(.L_x_221) ;  /* 0x00000000000c2947 */ /* 0x000fea0003800000 */
[----:B------:R-:W5:Y:S02]  /*5c00*/  LDG.E.U8 R132, desc[UR38][R10.64+0x59] ;  /* 0x000059260a847981 */ /* 0x000f64000c1e1100 */
[----:B-----5:R-:W-:-:S05]  /*5c10*/  PRMT R6, R132, 0x8880, RZ ;  /* 0x0000888084067816 */ /* 0x020fca00000000ff */
[----:B------:R-:W-:-:S07]  /*5c20*/  IMAD R23, R6, R125, RZ ;  /* 0x0000007d06177224 */ /* 0x000fce00078e02ff */
.L_x_221:
[----:B------:R-:W-:Y:S05]  /*5c30*/  BSYNC B1 ;  /* 0x0000000000017941 */ /* 0x000fea0003800000 */
.L_x_220:
[----:B------:R-:W-:Y:S01]  /*5c40*/  @!P2 IMAD R69, R69, R124, R23 ;  /* 0x0000007c4545a224 */ /* 0x000fe200078e0217 */
[----:B------:R-:W-:Y:S04]  /*5c50*/  BSSY B1, `(.L_x_222) ;  /* 0x0000006000017945 */ /* 0x000fe80003800000 */
[----:B------:R0:W-:Y:S01]  /*5c60*/  @!P2 STG.E.U8 desc[UR38][R4.64+0x59], R69 ;  /* 0x000059450400a986 */ /* 0x0001e2000c101126 */
[----:B------:R-:W-:Y:S05]  /*5c70*/  @P5 BRA `(.L_x_223) ;  /* 0x00000000000c5947 */ /* 0x000fea0003800000 */
[----:B------:R-:W0:Y:S02]  /*5c80*/  LDG.E.U8 R132, desc[UR38][R12.64+0x58] ;  /* 0x000058260c847981 */ /* 0x000e24000c1e1100 */
[----:B01-3--:R-:W-:-:S05]  /*5c90*/  PRMT R4, R132, 0x8880, RZ ;  /* 0x0000888084047816 */ /* 0x00bfca00000000ff */
[----:B------:R-:W-:-:S07]  /*5ca0*/  IMAD R23, R4, R125, RZ ;  /* 0x0000007d04177224 */ /* 0x000fce00078e02ff */
.L_x_223:
[----:B------:R-:W-:Y:S05]  /*5cb0*/  BSYNC B1 ;  /* 0x0000000000017941 */ /* 0x000fea0003800000 */
.L_x_222:
[----:B01-3--:R-:W-:Y:S01]  /*5cc0*/  @!P5 IMAD R5, R70, R124, R23 ;  /* 0x0000007c4605d224 */ /* 0x00bfe200078e0217 */
[----:B------:R-:W-:Y:S01]  /*5cd0*/  ISETP.LT.OR P0, PT, R3, 0x5a, !P0 ;  /* 0x0000005a0300780c */ /* 0x000fe20004701670 */
[----:B------:R-:W-:Y:S03]  /*5ce0*/  BSSY B1, `(.L_x_224) ;  /* 0x0000006000017945 */ /* 0x000fe60003800000 */
[----:B------:R0:W-:Y:S09]  /*5cf0*/  @!P5 STG.E.U8 desc[UR38][R8.64+0x58], R5 ;  /* 0x000058050800d986 */ /* 0x0001f2000c101126 */
[----:B------:R-:W-:Y:S05]  /*5d00*/  @P0 BRA `(.L_x_225) ;  /* 0x00000000000c0947 */ /* 0x000fea0003800000 */
[----:B------:R-:W3:Y:S02]  /*5d10*/  LDG.E.U8 R132, desc[UR38][R12.64+0x59] ;  /* 0x000059260c847981 */ /* 0x000ee4000c1e1100 */
[----:B---3--:R-:W-:-:S05]  /*5d20*/  PRMT R4, R132, 0x8880, RZ ;  /* 0x0000888084047816 */ /* 0x008fca00000000ff */
[----:B------:R-:W-:-:S07]  /*5d30*/  IMAD R23, R4, R125, RZ ;  /* 0x0000007d04177224 */ /* 0x000fce00078e02ff */
.L_x_225:
[----:B------:R-:W-:Y:S05]  /*5d40*/  BSYNC B1 ;  /* 0x0000000000017941 */ /* 0x000fea0003800000 */
.L_x_224:
[----:B------:R-:W-:Y:S01]  /*5d50*/  IMAD R23, R71, R124, R23 ;  /* 0x0000007c47177224 */ /* 0x000fe200078e0217 */
[----:B------:R-:W-:Y:S06]  /*5d60*/  @P0 BRA `(.L_x_226) ;  /* 0x0000001000980947 */ /* 0x000fec0003800000 */
[----:B------:R1:W-:Y:S01]  /*5d70*/  STG.E.U8 desc[UR38][R8.64+0x59], R23 ;  /* 0x0000591708007986 */ /* 0x0003e2000c101126 */
[----:B------:R-:W-:Y:S05]  /*5d80*/  BRA `(.L_x_226) ;  /* 0x0000001000907947 */ /* 0x000fea0003800000 */
.L_x_33:
[C---:B------:R-:W-:Y:S02]  /*5d90*/  ISETP.GE.AND P2, PT, R133.reuse, 0x1, PT ;  /* 0x000000018500780c */ /* 0x040fe40003f46270 */
[----:B------:R-:W-:Y:S02]  /*5da0*/  ISETP.GE.AND P1, PT, R133, 0x9, PT ;  /* 0x000000098500780c */ /* 0x000fe40003f26270 */
[C---:B------:R-:W-:Y:S02]  /*5db0*/  ISETP.LT.OR P3, PT, R3.reuse, 0x1, !P2 ;  /* 0x000000010300780c */ /* 0x040fe40005761670 */
[C---:B------:R-:W-:Y:S02]  /*5dc0*/  ISETP.LT.OR P5, PT, R3.reuse, 0x2, !P2 ;  /* 0x000000020300780c */ /* 0x040fe400057a1670 */
[C---:B------:R-:W-:Y:S02]  /*5dd0*/  ISETP.LT.OR P0, PT, R3.reuse, 0x1, !P1 ;  /* 0x000000010300780c */ /* 0x040fe40004f01670 */
[----:B------:R-:W-:-:S07]  /*5de0*/  ISETP.LT.OR P4, PT, R3, 0x2, !P1 ;  /* 0x000000020300780c */ /* 0x000fce0004f81670 */
[-C--:B------:R-:W-:Y:S02]  /*5df0*/  @!P3 IMAD R11, R72, R124.reuse, RZ ;  /* 0x0000007c480bb224 */ /* 0x080fe400078e02ff */
[-C--:B------:R-:W-:Y:S02]  /*5e00*/  @!P5 IMAD R73, R73, R124.reuse, RZ ;  /* 0x0000007c4949d224 */ /* 0x080fe400078e02ff */
[-C--:B------:R-:W-:Y:S01]  /*5e10*/  @!P0 IMAD R13, R74, R124.reuse, RZ ;  /* 0x0000007c4a0d8224 */ /* 0x080fe200078e02ff */
[----:B------:R0:W-:Y:S01]  /*5e20*/  @!P3 STG.E.U8 desc[UR38][R14.64], R11 ;  /* 0x0000000b0e00b986 */ /* 0x0001e2000c101126 */
[----:B------:R-:W-:Y:S01]  /*5e30*/  ISETP.LT.OR P3, PT, R3, 0x9, !P2 ;  /* 0x000000090300780c */ /* 0x000fe20005761670 */
[----:B------:R-:W-:Y:S02]  /*5e40*/  @!P4 IMAD R75, R75, R124, RZ ;  /* 0x0000007c4b4bc224 */ /* 0x000fe400078e02ff */
[----:B------:R-:W-:Y:S01]  /*5e50*/  @!P5 STG.E.U8 desc[UR38][R14.64+0x1], R73 ;  /* 0x000001490e00d986 */ /* 0x000fe2000c101126 */
[----:B------:R-:W-:-:S03]  /*5e60*/  ISETP.LT.OR P5, PT, R3, 0xa, !P2 ;  /* 0x0000000a0300780c */ /* 0x000fc600057a1670 */
[----:B------:R1:W-:Y:S01]  /*5e70*/  @!P0 STG.E.U8 desc[UR38][R6.64], R13 ;  /* 0x0000000d06008986 */ /* 0x0003e2000c101126 */
[----:B------:R-:W-:-:S03]  /*5e80*/  ISETP.LT.OR P0, PT, R3, 0x9, !P1 ;  /* 0x000000090300780c */ /* 0x000fc60004f01670 */
[----:B------:R-:W-:Y:S01]  /*5e90*/  @!P4 STG.E.U8 desc[UR38][R6.64+0x1], R75 ;  /* 0x0000014b0600c986 */ /* 0x000fe2000c101126 */
[----:B------:R-:W-:Y:S01]  /*5ea0*/  ISETP.LT.OR P4, PT, R3, 0xa, !P1 ;  /* 0x0000000a0300780c */ /* 0x000fe20004f81670 */
[----:B------:R-:W-:-:S04]  /*5eb0*/  @!P3 IMAD R21, R76, R124, RZ ;  /* 0x0000007c4c15b224 */ /* 0x000fc800078e02ff */
[-C--:B------:R-:W-:Y:S01]  /*5ec0*/  @!P5 IMAD R77, R77, R124.reuse, RZ ;  /* 0x0000007c4d4dd224 */ /* 0x080fe200078e02ff */
[----:B------:R2:W-:Y:S01]  /*5ed0*/  @!P3 STG.E.U8 desc[UR38][R14.64+0x8], R21 ;  /* 0x000008150e00b986 */ /* 0x0005e2000c101126 */
[C---:B------:R-:W-:Y:S02]  /*5ee0*/  ISETP.LT.OR P3, PT, R3.reuse, 0x11, !P2 ;  /* 0x000000110300780c */ /* 0x040fe40005761670 */
[-C--:B0-----:R-:W-:Y:S01]  /*5ef0*/  @!P0 IMAD R11, R78, R124.reuse, RZ ;  /* 0x0000007c4e0b8224 */ /* 0x081fe200078e02ff */
[----:B------:R-:W-:Y:S01]  /*5f00*/  @!P5 STG.E.U8 desc[UR38][R14.64+0x9], R77 ;  /* 0x0000094d0e00d986 */ /* 0x000fe2000c101126 */
[----:B------:R-:W-:Y:S02]  /*5f10*/  ISETP.LT.OR P5, PT, R3, 0x12, !P2 ;  /* 0x000000120300780c */ /* 0x000fe400057a1670 */
[----:B------:R-:W-:Y:S01]  /*5f20*/  @!P4 IMAD R79, R79, R124, RZ ;  /* 0x0000007c4f4fc224 */ /* 0x000fe200078e02ff */
[----:B------:R0:W-:Y:S01]  /*5f30*/  @!P0 STG.E.U8 desc[UR38][R6.64+0x8], R11 ;  /* 0x0000080b06008986 */ /* 0x0001e2000c101126 */
[----:B------:R-:W-:-:S03]  /*5f40*/  ISETP.LT.OR P0, PT, R3, 0x11, !P1 ;  /* 0x000000110300780c */ /* 0x000fc60004f01670 */
[----:B------:R-:W-:Y:S01]  /*5f50*/  @!P4 STG.E.U8 desc[UR38][R6.64+0x9], R79 ;  /* 0x0000094f0600c986 */ /* 0x000fe2000c101126 */
[----:B------:R-:W-:Y:S01]  /*5f60*/  ISETP.LT.OR P4, PT, R3, 0x12, !P1 ;  /* 0x000000120300780c */ /* 0x000fe20004f81670 */
[----:B-1----:R-:W-:-:S04]  /*5f70*/  @!P3 IMAD R13, R80, R124, RZ ;  /* 0x0000007c500db224 */ /* 0x002fc800078e02ff */
[-C--:B------:R-:W-:Y:S01]  /*5f80*/  @!P5 IMAD R81, R81, R124.reuse, RZ ;  /* 0x0000007c5151d224 */ /* 0x080fe200078e02ff */
[----:B------:R1:W-:Y:S01]  /*5f90*/  @!P3 STG.E.U8 desc[UR38][R14.64+0x10], R13 ;  /* 0x0000100d0e00b986 */ /* 0x0003e2000c101126 */
[C---:B------:R-:W-:Y:S02]  /*5fa0*/  ISETP.LT.OR P3, PT, R3.reuse, 0x19, !P2 ;  /* 0x000000190300780c */ /* 0x040fe40005761670 */
[-C--:B--2---:R-:W-:Y:S01]  /*5fb0*/  @!P0 IMAD R21, R82, R124.reuse, RZ ;  /* 0x0000007c52158224 */ /* 0x084fe200078e02ff */
[----:B------:R-:W-:Y:S01]  /*5fc0*/  @!P5 STG.E.U8 desc[UR38][R14.64+0x11], R81 ;  /* 0x000011510e00d986 */ /* 0x000fe2000c101126 */
[----:B------:R-:W-:Y:S02]  /*5fd0*/  ISETP.LT.OR P5, PT, R3, 0x1a, !P2 ;  /* 0x0000001a0300780c */ /* 0x000fe400057a1670 */
[----:B------:R-:W-:Y:S01]  /*5fe0*/  @!P4 IMAD R83, R83, R124, RZ ;  /* 0x0000007c5353c224 */ /* 0x000fe200078e02ff */
[----:B------:R2:W-:Y:S01]  /*5ff0*/  @!P0 STG.E.U8 desc[UR38][R6.64+0x10], R21 ;  /* 0x0000101506008986 */ /* 0x0005e2000c101126 */
[----:B------:R-:W-:-:S03]  /*6000*/  ISETP.LT.OR P0, PT, R3, 0x19, !P1 ;  /* 0x000000190300780c */ /* 0x000fc60004f01670 */
[----:B------:R-:W-:Y:S01]  /*6010*/  @!P4 STG.E.U8 desc[UR38][R6.64+0x11], R83 ;  /* 0x000011530600c986 */ /* 0x000fe2000c101126 */
[----:B------:R-:W-:Y:S01]  /*6020*/  ISETP.LT.OR P4, PT, R3, 0x1a, !P1 ;  /* 0x0000001a0300780c */ /* 0x000fe20004f81670 */
[----:B0-----:R-:W-:-:S04]  /*6030*/  @!P3 IMAD R11, R84, R124, RZ ;  /* 0x0000007c540bb224 */ /* 0x001fc800078e02ff */
[-C--:B------:R-:W-:Y:S01]  /*6040*/  @!P5 IMAD R85, R85, R124.reuse, RZ ;  /* 0x0000007c5555d224 */ /* 0x080fe200078e02ff */
[----:B------:R0:W-:Y:S01]  /*6050*/  @!P3 STG.E.U8 desc[UR38][R14.64+0x18], R11 ;  /* 0x0000180b0e00b986 */ /* 0x0001e2000c101126 */
[C---:B------:R-:W-:Y:S02]  /*6060*/  ISETP.LT.OR P3, PT, R3.reuse, 0x21, !P2 ;  /* 0x000000210300780c */ /* 0x040fe40005761670 */
[-C--:B-1----:R-:W-:Y:S01]  /*6070*/  @!P0 IMAD R13, R86, R124.reuse, RZ ;  /* 0x0000007c560d8224 */ /* 0x082fe200078e02ff */
[----:B------:R-:W-:Y:S01]  /*6080*/  @!P5 STG.E.U8 desc[UR38][R14.64+0x19], R85 ;  /* 0x000019550e00d986 */ /* 0x000fe2000c101126 */
[----:B------:R-:W-:Y:S02]  /*6090*/  ISETP.LT.OR P5, PT, R3, 0x22, !P2 ;  /* 0x000000220300780c */ /* 0x000fe400057a1670 */
[----:B------:R-:W-:Y:S01]  /*60a0*/  @!P4 IMAD R87, R87, R124, RZ ;  /* 0x0000007c5757c224 */ /* 0x000fe200078e02ff */
[----:B------:R1:W-:Y:S01]  /*60b0*/  @!P0 STG.E.U8 desc[UR38][R6.64+0x18], R13 ;  /* 0x0000180d06008986 */ /* 0x0003e2000c101126 */
[----:B------:R-:W-:-:S03]  /*60c0*/  ISETP.LT.OR P0, PT, R3, 0x21, !P1 ;  /* 0x000000210300780c */ /* 0x000fc60004f01670 */
[----:B------:R-:W-:Y:S01]  /*60d0*/  @!P4 STG.E.U8 desc[UR38][R6.64+0x19], R87 ;  /* 0x000019570600c986 */ /* 0x000fe2000c101126 */
[----:B------:R-:W-:Y:S01]  /*60e0*/  ISETP.LT.OR P4, PT, R3, 0x22, !P1 ;  /* 0x000000220300780c */ /* 0x000fe20004f81670 */
[----:B--2---:R-:W-:-:S04]  /*60f0*/  @!P3 IMAD R21, R88, R124, RZ ;  /* 0x0000007c5815b224 */ /* 0x004fc800078e02ff */
        /* <DEDUP_REMOVED lines=80> */
[----:B------:R-:W-:-:S02]  /*6600*/  ISETP.GE.AND P0, PT, R133, 0x81, PT ;  /* 0x000000818500780c */ /* 0x000fc40003f06270 */
[C---:B------:R-:W-:Y:S01]  /*6610*/  ISETP.LT.OR P5, PT, R3.reuse, 0x59, !P1 ;  /* 0x000000590300780c */ /* 0x040fe20004fa1670 */
[----:B------:R-:W-:Y:S01]  /*6620*/  @!P4 STG.E.U8 desc[UR38][R6.64+0x51], R115 ;  /* 0x000051730600c986 */ /* 0x000fe2000c101126 */
[C---:B------:R-:W-:Y:S01]  /*6630*/  ISETP.LT.OR P1, PT, R3.reuse, 0x5a, !P1 ;  /* 0x0000005a0300780c */ /* 0x040fe20004f21670 */
[----:B-1----:R-:W-:Y:S01]  /*6640*/  @!P3 IMAD R13, R116, R124, RZ ;  /* 0x0000007c740db224 */ /* 0x002fe200078e02ff */
[----:B------:R-:W-:-:S03]  /*6650*/  ISETP.LT.OR P4, PT, R3, 0x1, !P0 ;  /* 0x000000010300780c */ /* 0x000fc60004781670 */
[----:B------:R-:W-:Y:S01]  /*6660*/  @!P2 IMAD R117, R117, R124, RZ ;  /* 0x0000007c7575a224 */ /* 0x000fe200078e02ff */
[----:B------:R1:W-:Y:S01]  /*6670*/  @!P3 STG.E.U8 desc[UR38][R14.64+0x58], R13 ;  /* 0x0000580d0e00b986 */ /* 0x0003e2000c101126 */
[----:B------:R-:W-:-:S03]  /*6680*/  ISETP.LT.OR P3, PT, R3, 0x2, !P0 ;  /* 0x000000020300780c */ /* 0x000fc60004761670 */
[----:B------:R3:W-:Y:S01]  /*6690*/  @!P2 STG.E.U8 desc[UR38][R14.64+0x59], R117 ;  /* 0x000059750e00a986 */ /* 0x0007e2000c101126 */
[-C--:B--2---:R-:W-:Y:S01]  /*66a0*/  @!P5 IMAD R21, R118, R124.reuse, RZ ;  /* 0x0000007c7615d224 */ /* 0x084fe200078e02ff */
[----:B------:R-:W-:Y:S01]  /*66b0*/  ISETP.GE.AND P2, PT, R133, 0x89, PT ;  /* 0x000000898500780c */ /* 0x000fe20003f46270 */
[-C--:B------:R-:W-:Y:S02]  /*66c0*/  @!P1 IMAD R119, R119, R124.reuse, RZ ;  /* 0x0000007c77779224 */ /* 0x080fe400078e02ff */
[----:B0-----:R-:W-:Y:S01]  /*66d0*/  @!P4 IMAD R11, R24, R124, RZ ;  /* 0x0000007c180bc224 */ /* 0x001fe200078e02ff */
[----:B------:R-:W-:Y:S01]  /*66e0*/  @!P5 STG.E.U8 desc[UR38][R6.64+0x58], R21 ;  /* 0x000058150600d986 */ /* 0x000fe2000c101126 */
[----:B------:R-:W-:-:S03]  /*66f0*/  ISETP.LT.OR P5, PT, R3, 0x1, !P2 ;  /* 0x000000010300780c */ /* 0x000fc600057a1670 */
[----:B------:R-:W-:Y:S01]  /*6700*/  @!P3 IMAD R25, R25, R124, RZ ;  /* 0x0000007c1919b224 */ /* 0x000fe200078e02ff */
[----:B------:R0:W-:Y:S01]  /*6710*/  @!P1 STG.E.U8 desc[UR38][R6.64+0x59], R119 ;  /* 0x0000597706009986 */ /* 0x0001e2000c101126 */
[----:B------:R-:W-:-:S03]  /*6720*/  ISETP.LT.OR P1, PT, R3, 0x2, !P2 ;  /* 0x000000020300780c */ /* 0x000fc60005721670 */
[----:B------:R2:W-:Y:S01]  /*6730*/  @!P4 STG.E.U8 desc[UR38][R4.64], R11 ;  /* 0x0000000b0400c986 */ /* 0x0005e2000c101126 */
[----:B------:R-:W-:-:S03]  /*6740*/  ISETP.LT.OR P4, PT, R3, 0x9, !P0 ;  /* 0x000000090300780c */ /* 0x000fc60004781670 */
[----:B------:R-:W-:Y:S01]  /*6750*/  @!P3 STG.E.U8 desc[UR38][R4.64+0x1], R25 ;  /* 0x000001190400b986 */ /* 0x000fe2000c101126 */
[----:B------:R-:W-:Y:S01]  /*6760*/  ISETP.LT.OR P3, PT, R3, 0xa, !P0 ;  /* 0x0000000a0300780c */ /* 0x000fe20004761670 */
[----:B-1----:R-:W-:-:S04]  /*6770*/  @!P5 IMAD R13, R26, R124, RZ ;  /* 0x0000007c1a0dd224 */ /* 0x002fc800078e02ff */
[-C--:B------:R-:W-:Y:S01]  /*6780*/  @!P1 IMAD R27, R27, R124.reuse, RZ ;  /* 0x0000007c1b1b9224 */ /* 0x080fe200078e02ff */
[----:B------:R-:W-:Y:S01]  /*6790*/  @!P5 STG.E.U8 desc[UR38][R8.64], R13 ;  /* 0x0000000d0800d986 */ /* 0x000fe2000c101126 */
[C---:B------:R-:W-:Y:S02]  /*67a0*/  ISETP.LT.OR P5, PT, R3.reuse, 0x9, !P2 ;  /* 0x000000090300780c */ /* 0x040fe400057a1670 */
[-C--:B---3--:R-:W-:Y:S01]  /*67b0*/  @!P4 IMAD R15, R28, R124.reuse, RZ ;  /* 0x0000007c1c0fc224 */ /* 0x088fe200078e02ff */
[----:B------:R-:W-:Y:S01]  /*67c0*/  @!P1 STG.E.U8 desc[UR38][R8.64+0x1], R27 ;  /* 0x0000011b08009986 */ /* 0x000fe2000c101126 */
[----:B------:R-:W-:Y:S02]  /*67d0*/  ISETP.LT.OR P1, PT, R3, 0xa, !P2 ;  /* 0x0000000a0300780c */ /* 0x000fe40005721670 */
[----:B------:R-:W-:Y:S01]  /*67e0*/  @!P3 IMAD R29, R29, R124, RZ ;  /* 0x0000007c1d1db224 */ /* 0x000fe200078e02ff */
[----:B------:R-:W-:Y:S01]  /*67f0*/  @!P4 STG.E.U8 desc[UR38][R4.64+0x8], R15 ;  /* 0x0000080f0400c986 */ /* 0x000fe2000c101126 */
[----:B------:R-:W-:-:S03]  /*6800*/  ISETP.LT.OR P4, PT, R3, 0x11, !P0 ;  /* 0x000000110300780c */ /* 0x000fc60004781670 */
[----:B------:R-:W-:Y:S01]  /*6810*/  @!P3 STG.E.U8 desc[UR38][R4.64+0x9], R29 ;  /* 0x0000091d0400b986 */ /* 0x000fe2000c101126 */
[----:B------:R-:W-:Y:S01]  /*6820*/  ISETP.LT.OR P3, PT, R3, 0x12, !P0 ;  /* 0x000000120300780c */ /* 0x000fe20004761670 */
[----:B0-----:R-:W-:-:S04]  /*6830*/  @!P5 IMAD R7, R30, R124, RZ ;  /* 0x0000007c1e07d224 */ /* 0x001fc800078e02ff */
[-C--:B------:R-:W-:Y:S01]  /*6840*/  @!P1 IMAD R31, R31, R124.reuse, RZ ;  /* 0x0000007c1f1f9224 */ /* 0x080fe200078e02ff */
[----:B------:R0:W-:Y:S01]  /*6850*/  @!P5 STG.E.U8 desc[UR38][R8.64+0x8], R7 ;  /* 0x000008070800d986 */ /* 0x0001e2000c101126 */
[C---:B------:R-:W-:Y:S02]  /*6860*/  ISETP.LT.OR P5, PT, R3.reuse, 0x11, !P2 ;  /* 0x000000110300780c */ /* 0x040fe400057a1670 */
[-C--:B--2---:R-:W-:Y:S01]  /*6870*/  @!P4 IMAD R11, R32, R124.reuse, RZ ;  /* 0x0000007c200bc224 */ /* 0x084fe200078e02ff */
        /* <DEDUP_REMOVED lines=11> */
[-C--:B------:R-:W-:Y:S01]  /*6930*/  @!P4 IMAD R13, R36, R124.reuse, RZ ;  /* 0x0000007c240dc224 */ /* 0x080fe200078e02ff */
        /* <DEDUP_REMOVED lines=67> */
[----:B-1----:R-:W-:-:S04]  /*6d70*/  @!P5 IMAD R13, R58, R124, RZ ;  /* 0x0000007c3a0dd224 */ /* 0x002fc800078e02ff */
        /* <DEDUP_REMOVED lines=12> */
[----:B------:R-:W-:-:S04]  /*6e40*/  @!P1 IMAD R11, R62, R124, RZ ;  /* 0x0000007c3e0b9224 */ /* 0x000fc800078e02ff */
[-C--:B------:R-:W-:Y:S01]  /*6e50*/  @!P4 IMAD R63, R63, R124.reuse, RZ ;  /* 0x0000007c3f3fc224 */ /* 0x080fe200078e02ff */
[----:B------:R1:W-:Y:S01]  /*6e60*/  @!P1 STG.E.U8 desc[UR38][R8.64+0x48], R11 ;  /* 0x0000480b08009986 */ /* 0x0003e2000c101126 */
[----:B------:R-:W-:Y:S02]  /*6e70*/  ISETP.LT.OR P1, PT, R3, 0x51, !P2 ;  /* 0x000000510300780c */ /* 0x000fe40005721670 */
[----:B------:R-:W-:Y:S01]  /*6e80*/  @!P3 IMAD R65, R65, R124, RZ ;  /* 0x0000007c4141b224 */ /* 0x000fe200078e02ff */
[----:B------:R3:W-:Y:S01]  /*6e90*/  @!P4 STG.E.U8 desc[UR38][R8.64+0x49], R63 ;  /* 0x0000493f0800c986 */ /* 0x0007e2000c101126 */
[----:B------:R-:W-:-:S03]  /*6ea0*/  ISETP.LT.OR P4, PT, R3, 0x52, !P2 ;  /* 0x000000520300780c */ /* 0x000fc60005781670 */
[----:B------:R3:W-:Y:S01]  /*6eb0*/  @!P3 STG.E.U8 desc[UR38][R4.64+0x51], R65 ;  /* 0x000051410400b986 */ /* 0x0007e2000c101126 */
[C---:B------:R-:W-:Y:S02]  /*6ec0*/  ISETP.LT.OR P3, PT, R3.reuse, 0x59, !P0 ;  /* 0x000000590300780c */ /* 0x040fe40004761670 */
[C---:B------:R-:W-:Y:S01]  /*6ed0*/  ISETP.LT.OR P0, PT, R3.reuse, 0x5a, !P0 ;  /* 0x0000005a0300780c */ /* 0x040fe20004701670 */
[----:B------:R3:W-:Y:S01]  /*6ee0*/  @!P5 STG.E.U8 desc[UR38][R4.64+0x50], R13 ;  /* 0x0000500d0400d986 */ /* 0x0007e2000c101126 */
[C---:B------:R-:W-:Y:S02]  /*6ef0*/  ISETP.LT.OR P5, PT, R3.reuse, 0x59, !P2 ;  /* 0x000000590300780c */ /* 0x040fe400057a1670 */
[----:B------:R-:W-:Y:S01]  /*6f00*/  ISETP.LT.OR P2, PT, R3, 0x5a, !P2 ;  /* 0x0000005a0300780c */ /* 0x000fe20005741670 */
[-C--:B------:R-:W-:Y:S02]  /*6f10*/  @!P1 IMAD R3, R66, R124.reuse, RZ ;  /* 0x0000007c42039224 */ /* 0x080fe400078e02ff */
[----:B------:R-:W-:-:S03]  /*6f20*/  @!P4 IMAD R67, R67, R124, RZ ;  /* 0x0000007c4343c224 */ /* 0x000fc600078e02ff */
[----:B------:R3:W-:Y:S01]  /*6f30*/  @!P1 STG.E.U8 desc[UR38][R8.64+0x50], R3 ;  /* 0x0000500308009986 */ /* 0x0007e2000c101126 */
[-C--:B0-----:R-:W-:Y:S02]  /*6f40*/  @!P3 IMAD R7, R68, R124.reuse, RZ ;  /* 0x0000007c4407b224 */ /* 0x081fe400078e02ff */
[-C--:B------:R-:W-:Y:S01]  /*6f50*/  @!P0 IMAD R69, R69, R124.reuse, RZ ;  /* 0x0000007c45458224 */ /* 0x080fe200078e02ff */
[----:B------:R3:W-:Y:S01]  /*6f60*/  @!P4 STG.E.U8 desc[UR38][R8.64+0x51], R67 ;  /* 0x000051430800c986 */ /* 0x0007e2000c101126 */
[-C--:B-1----:R-:W-:Y:S02]  /*6f70*/  @!P5 IMAD R11, R70, R124.reuse, RZ ;  /* 0x0000007c460bd224 */ /* 0x082fe400078e02ff */
[----:B------:R-:W-:Y:S01]  /*6f80*/  @!P2 IMAD R71, R71, R124, RZ ;  /* 0x0000007c4747a224 */ /* 0x000fe200078e02ff */
[----:B------:R3:W-:Y:S04]  /*6f90*/  @!P3 STG.E.U8 desc[UR38][R4.64+0x58], R7 ;  /* 0x000058070400b986 */ /* 0x0007e8000c101126 */
[----:B------:R3:W-:Y:S04]  /*6fa0*/  @!P0 STG.E.U8 desc[UR38][R4.64+0x59], R69 ;  /* 0x0000594504008986 */ /* 0x0007e8000c101126 */
[----:B------:R3:W-:Y:S04]  /*6fb0*/  @!P5 STG.E.U8 desc[UR38][R8.64+0x58], R11 ;  /* 0x0000580b0800d986 */ /* 0x0007e8000c101126 */
[----:B------:R3:W-:Y:S02]  /*6fc0*/  @!P2 STG.E.U8 desc[UR38][R8.64+0x59], R71 ;  /* 0x000059470800a986 */ /* 0x0007e4000c101126 */
.L_x_226:
[----:B------:R-:W-:Y:S05]  /*6fd0*/  BSYNC B0 ;  /* 0x0000000000007941 */ /* 0x000fea0003800000 */
.L_x_32:
[----:B------:R-:W-:Y:S01]  /*6fe0*/  IADD3 R16, P0, R16, UR36, RZ ;  /* 0x0000002410107c10 */ /* 0x000fe2000ff1e0ff */
[----:B------:R-:W-:Y:S01]  /*6ff0*/  ULDC.64 UR4, c[0x0][0x650] ;  /* 0x0001940000047ab9 */ /* 0x000fe20000000a00 */
[----:B---3--:R-:W-:Y:S01]  /*7000*/  PRMT R3, RZ, 0x7610, R3 ;  /* 0x00007610ff037816 */ /* 0x008fe20000000003 */
[----:B------:R-:W-:Y:S01]  /*7010*/  IMAD.MOV.U32 R122, RZ, RZ, -0x1 ;  /* 0xffffffffff7a7424 */ /* 0x000fe200078e00ff */
[----:B------:R-:W-:Y:S01]  /*7020*/  IADD3.X R17, R17, UR42, RZ, P0, !PT ;  /* 0x0000002a11117c10 */ /* 0x000fe200087fe4ff */
[----:B-1----:R-:W-:Y:S01]  /*7030*/  IMAD.MOV.U32 R23, RZ, RZ, -0x1 ;  /* 0xffffffffff177424 */ /* 0x002fe200078e00ff */
[----:B------:R-:W-:-:S04]  /*7040*/  ISETP.GE.U32.AND P0, PT, R16, UR4, PT ;  /* 0x0000000410007c0c */ /* 0x000fc8000bf06070 */
[----:B------:R-:W-:-:S13]  /*7050*/  ISETP.GE.U32.AND.EX P0, PT, R17, UR5, PT, P0 ;  /* 0x0000000511007c0c */ /* 0x000fda000bf06100 */
[----:B------:R-:W-:Y:S05]  /*7060*/  @P0 BRA `(.L_x_227) ;  /* 0x0000000400500947 */ /* 0x000fea0003800000 */
[----:B------:R-:W1:Y:S01]  /*7070*/  LDC.64 R10, c[0x0][0x628] ;  /* 0x00018a00ff0a7b82 */ /* 0x000e620000000a00 */
[----:B------:R-:W3:Y:S01]  /*7080*/  S2R R12, SR_CTAID.X ;  /* 0x00000000000c7919 */ /* 0x000ee20000002500 */
[----:B0-2-4-:R-:W-:Y:S02]  /*7090*/  IMAD.MOV.U32 R8, RZ, RZ, R16 ;  /* 0x000000ffff087224 */ /* 0x015fe400078e0010 */
[----:B------:R-:W-:Y:S01]  /*70a0*/  IMAD.MOV.U32 R9, RZ, RZ, R17 ;  /* 0x000000ffff097224 */ /* 0x000fe200078e0011 */
[----:B------:R-:W0:Y:S03]  /*70b0*/  S2R R20, SR_CTAID.Y ;  /* 0x0000000000147919 */ /* 0x000e260000002600 */
[----:B------:R-:W2:Y:S08]  /*70c0*/  LDC R0, c[0x0][0x630] ;  /* 0x00018c00ff007b82 */ /* 0x000eb00000000800 */
[----:B------:R-:W4:Y:S01]  /*70d0*/  LDC.64 R14, c[0x0][0x620] ;  /* 0x00018800ff0e7b82 */ /* 0x000f220000000a00 */
[----:B-1----:R-:W-:-:S04]  /*70e0*/  ISETP.NE.U32.AND P0, PT, R10, RZ, PT ;  /* 0x000000ff0a00720c */ /* 0x002fc80003f05070 */
[----:B------:R-:W-:-:S13]  /*70f0*/  ISETP.NE.AND.EX P0, PT, R11, RZ, PT, P0 ;  /* 0x000000ff0b00720c */ /* 0x000fda0003f05300 */
[----:B0-234-:R-:W-:Y:S05]  /*7100*/  @!P0 BRA `(.L_x_228) ;  /* 0x0000000000288947 */ /* 0x01dfea0003800000 */
        /* <DEDUP_REMOVED lines=10> */
.L_x_228:
[-CC-:B------:R-:W-:Y:S01]  /*71b0*/  SHF.R.U64 R23, R8, R0.reuse, R9.reuse ;  /* 0x0000000008177219 */ /* 0x180fe20000001209 */
[----:B------:R-:W0:Y:S01]  /*71c0*/  LDC.64 R26, c[0x0][0x640] ;  /* 0x00019000ff1a7b82 */ /* 0x000e220000000a00 */
[----:B------:R-:W-:Y:S01]  /*71d0*/  SHF.R.U32.HI R0, RZ, R0, R9 ;  /* 0x00000000ff007219 */ /* 0x000fe20000011609 */
[----:B------:R-:W-:Y:S01]  /*71e0*/  ULDC UR4, c[0x0][0x150] ;  /* 0x0000540000047ab9 */ /* 0x000fe20000000800 */
[----:B------:R-:W-:Y:S02]  /*71f0*/  IADD3 R3, P0, RZ, -R23, RZ ;  /* 0x80000017ff037210 */ /* 0x000fe40007f1e0ff */
[----:B------:R-:W-:-:S03]  /*7200*/  I2FP.F32.U32 R7, R12 ;  /* 0x0000000c00077245 */ /* 0x000fc60000201000 */
[----:B------:R-:W1:Y:S01]  /*7210*/  LDC R6, c[0x0][0x618] ;  /* 0x00018600ff067b82 */ /* 0x000e620000000800 */
[----:B------:R-:W-:Y:S02]  /*7220*/  IMAD.X R5, RZ, RZ, ~R0, P0 ;  /* 0x000000ffff057224 */ /* 0x000fe400000e0e00 */
[----:B------:R-:W-:Y:S01]  /*7230*/  FMUL R7, R7, UR4 ;  /* 0x0000000407077c20 */ /* 0x000fe20008400000 */
[----:B------:R-:W-:Y:S01]  /*7240*/  ULDC UR4, c[0x0][0x154] ;  /* 0x0000550000047ab9 */ /* 0x000fe20000000800 */
[-C--:B------:R-:W-:Y:S02]  /*7250*/  IMAD R0, R5, R14.reuse, RZ ;  /* 0x0000000e05007224 */ /* 0x080fe400078e02ff */
[C---:B------:R-:W-:Y:S01]  /*7260*/  IMAD.WIDE.U32 R4, R3.reuse, R14, R16 ;  /* 0x0000000e03047225 */ /* 0x040fe200078e0010 */
[----:B------:R-:W2:Y:S01]  /*7270*/  LDC R8, c[0x0][0x608] ;  /* 0x00018200ff087b82 */ /* 0x000ea20000000800 */
[----:B------:R-:W3:Y:S02]  /*7280*/  F2I.U32.TRUNC.NTZ R7, R7 ;  /* 0x0000000700077305 */ /* 0x000ee4000020f000 */
[----:B------:R-:W-:Y:S01]  /*7290*/  IMAD R3, R3, R15, R0 ;  /* 0x0000000f03037224 */ /* 0x000fe200078e0200 */
[----:B------:R-:W-:-:S03]  /*72a0*/  I2FP.F32.U32 R0, R20 ;  /* 0x0000001400007245 */ /* 0x000fc60000201000 */
[----:B------:R-:W-:Y:S01]  /*72b0*/  IMAD.IADD R3, R5, 0x1, R3 ;  /* 0x0000000105037824 */ /* 0x000fe200078e0203 */
[----:B------:R-:W4:Y:S01]  /*72c0*/  LDC R11, c[0x0][0x658] ;  /* 0x00019600ff0b7b82 */ /* 0x000f220000000800 */
[----:B0-----:R-:W-:-:S04]  /*72d0*/  ISETP.NE.U32.AND P0, PT, R26, RZ, PT ;  /* 0x000000ff1a00720c */ /* 0x001fc80003f05070 */
[----:B------:R-:W-:-:S03]  /*72e0*/  ISETP.NE.AND.EX P0, PT, R27, RZ, PT, P0 ;  /* 0x000000ff1b00720c */ /* 0x000fc60003f05300 */
[----:B------:R-:W0:Y:S01]  /*72f0*/  LDC R9, c[0x0][0x144] ;  /* 0x00005100ff097b82 */ /* 0x000e220000000800 */
[-C--:B-1----:R-:W-:Y:S01]  /*7300*/  SHF.R.U64 R10, R4, R6.reuse, R3 ;  /* 0x00000006040a7219 */ /* 0x082fe20000001203 */
[----:B---3--:R-:W-:Y:S01]  /*7310*/  IMAD.MOV R7, RZ, RZ, -R7 ;  /* 0x000000ffff077224 */ /* 0x008fe200078e0a07 */
[----:B------:R-:W-:Y:S01]  /*7320*/  SHF.R.U32.HI R3, RZ, R6, R3 ;  /* 0x00000006ff037219 */ /* 0x000fe20000011603 */
[----:B------:R-:W-:-:S04]  /*7330*/  FMUL R6, R0, UR4 ;  /* 0x0000000400067c20 */ /* 0x000fc80008400000 */
[----:B------:R-:W1:Y:S01]  /*7340*/  LDC R21, c[0x0][0x148] ;  /* 0x00005200ff157b82 */ /* 0x000e620000000800 */
[----:B------:R3:W0:Y:S01]  /*7350*/  F2I.U32.TRUNC.NTZ R14, R6 ;  /* 0x00000006000e7305 */ /* 0x000622000020f000 */
[-CC-:B--2---:R-:W-:Y:S02]  /*7360*/  SHF.R.U64 R13, R10, R8.reuse, R3.reuse ;  /* 0x000000080a0d7219 */ /* 0x184fe40000001203 */
[----:B------:R-:W-:-:S04]  /*7370*/  SHF.R.U32.HI R0, RZ, R8, R3 ;  /* 0x00000008ff007219 */ /* 0x000fc80000011603 */
[----:B------:R-:W2:Y:S01]  /*7380*/  LDC R24, c[0x0][0x600] ;  /* 0x00018000ff187b82 */ /* 0x000ea20000000800 */
[-CC-:B----4-:R-:W-:Y:S02]  /*7390*/  SHF.R.U64 R15, R13, R11.reuse, R0.reuse ;  /* 0x0000000b0d0f7219 */ /* 0x190fe40000001200 */
[----:B------:R-:W-:-:S03]  /*73a0*/  SHF.R.U32.HI R5, RZ, R11, R0 ;  /* 0x0000000bff057219 */ /* 0x000fc60000011600 */
[----:B------:R-:W-:Y:S02]  /*73b0*/  IMAD.MOV.U32 R4, RZ, RZ, R15 ;  /* 0x000000ffff047224 */ /* 0x000fe400078e000f */
[----:B------:R-:W4:Y:S01]  /*73c0*/  LDC R28, c[0x0][0x648] ;  /* 0x00019200ff1c7b82 */ /* 0x000f220000000800 */
[----:B0-----:R-:W-:-:S07]  /*73d0*/  IMAD R25, R9, R7, R12 ;  /* 0x0000000709197224 */ /* 0x001fce00078e020c */
[----:B------:R-:W0:Y:S08]  /*73e0*/  LDC R29, c[0x0][0x638] ;  /* 0x00018e00ff1d7b82 */ /* 0x000e300000000800 */
[----:B------:R-:W0:Y:S01]  /*73f0*/  LDC R30, c[0x0][0x610] ;  /* 0x00018400ff1e7b82 */ /* 0x000e220000000800 */
[----:B-123--:R-:W-:Y:S05]  /*7400*/  @!P0 BRA `(.L_x_229) ;  /* 0x0000000000288947 */ /* 0x00efea0003800000 */
[----:B------:R-:W1:Y:S02]  /*7410*/  LDC R0, c[0x0][0x64c] ;  /* 0x00019300ff007b82 */ /* 0x000e640000000800 */
[----:B-1----:R-:W-:-:S05]  /*7420*/  IADD3 R3, P0, R15, R0, RZ ;  /* 0x000000000f037210 */ /* 0x002fca0007f1e0ff */
        /* <DEDUP_REMOVED lines=8> */
.L_x_229:
[----:B------:R-:W-:Y:S01]  /*74b0*/  ISETP.NE.AND P0, PT, R2, 0x1, PT ;  /* 0x000000010200780c */ /* 0x000fe20003f05270 */
[----:B------:R-:W-:Y:S01]  /*74c0*/  IMAD.MOV R14, RZ, RZ, -R14 ;  /* 0x000000ffff0e7224 */ /* 0x000fe200078e0a0e */
[----:B----4-:R-:W-:Y:S01]  /*74d0*/  SHF.R.U64 R3, R4, R28, R5 ;  /* 0x0000001c04037219 */ /* 0x010fe20000001205 */
[----:B------:R-:W-:Y:S01]  /*74e0*/  VIADD R5, R24, 0xffffffff ;  /* 0xffffffff18057836 */ /* 0x000fe20000000000 */
[----:B------:R-:W-:-:S03]  /*74f0*/  LOP3.LUT R0, R13, R130, RZ, 0xc0, !PT ;  /* 0x000000820d007212 */ /* 0x000fc600078ec0ff */
[----:B------:R-:W-:Y:S01]  /*7500*/  IMAD.MOV R4, RZ, RZ, -R3 ;  /* 0x000000ffff047224 */ /* 0x000fe200078e0a03 */
[----:B------:R-:W-:Y:S01]  /*7510*/  LOP3.LUT R10, R10, R5, RZ, 0xc0, !PT ;  /* 0x000000050a0a7212 */ /* 0x000fe200078ec0ff */
[----:B------:R-:W-:Y:S02]  /*7520*/  IMAD R0, R127, R3, R0 ;  /* 0x000000037f007224 */ /* 0x000fe400078e0200 */
[----:B0-----:R-:W-:Y:S02]  /*7530*/  IMAD R3, R4, R29, R15 ;  /* 0x0000001d04037224 */ /* 0x001fe400078e020f */
[----:B------:R-:W-:Y:S02]  /*7540*/  @P0 IMAD R25, R21, R14, R20 ;  /* 0x0000000e15190224 */ /* 0x000fe400078e0214 */
[----:B------:R-:W-:Y:S02]  /*7550*/  IMAD R5, R3, R24, R10 ;  /* 0x0000001803057224 */ /* 0x000fe400078e020a */
[----:B------:R-:W-:-:S02]  /*7560*/  IMAD R0, R0, R30, R25 ;  /* 0x0000001e00007224 */ /* 0x000fc400078e0219 */
[----:B------:R-:W-:-:S03]  /*7570*/  IMAD.MOV.U32 R4, RZ, RZ, 0x1 ;  /* 0x00000001ff047424 */ /* 0x000fc600078e00ff */
[----:B------:R-:W-:Y:S02]  /*7580*/  SEL R122, R5, R0, !P0 ;  /* 0x00000000057a7207 */ /* 0x000fe40004000000 */
[----:B------:R-:W-:Y:S02]  /*7590*/  PRMT R3, R4, 0x7610, R3 ;  /* 0x0000761004037816 */ /* 0x000fe40000000003 */
[----:B------:R-:W-:-:S07]  /*75a0*/  SEL R0, R0, R5, !P0 ;  /* 0x0000000500007207 */ /* 0x000fce0004000000 */
.L_x_227:
[----:B------:R-:W-:Y:S01]  /*75b0*/  LOP3.LUT P0, RZ, R3, 0xff, RZ, 0xc0, !PT ;  /* 0x000000ff03ff7812 */ /* 0x000fe2000780c0ff */
[----:B------:R-:W-:-:S12]  /*75c0*/  IMAD.MOV.U32 R123, RZ, RZ, R0 ;  /* 0x000000ffff7b7224 */ /* 0x000fd800078e0000 */
[----:B------:R-:W-:Y:S05]  /*75d0*/  @P0 BRA `(.L_x_230) ;  /* 0xffffff9c009c0947 */ /* 0x000fea000383ffff */
[----:B------:R-:W-:Y:S05]  /*75e0*/  EXIT ;  /* 0x000000000000794d */ /* 0x000fea0003800000 */
.L_x_7:
        /* <DEDUP_REMOVED lines=26> */
.L_x_232:
[----:B------:R-:W0:Y:S01]  /*7790*/  LDC.64 R32, c[0x0][0x640] ;  /* 0x00019000ff207b82 */ /* 0x000e220000000a00 */
[-CC-:B------:R-:W-:Y:S01]  /*77a0*/  SHF.R.U64 R22, R14, R8.reuse, R15.reuse ;  /* 0x000000080e167219 */ /* 0x180fe2000000120f */
[----:B------:R-:W-:Y:S01]  /*77b0*/  IMAD.MOV.U32 R25, RZ, RZ, 0x1 ;  /* 0x00000001ff197424 */ /* 0x000fe200078e00ff */
[----:B------:R-:W-:Y:S02]  /*77c0*/  SHF.R.U32.HI R7, RZ, R8, R15 ;  /* 0x00000008ff077219 */ /* 0x000fe4000001160f */
[----:B------:R-:W-:-:S03]  /*77d0*/  IADD3 R13, P0, RZ, -R22, RZ ;  /* 0x80000016ff0d7210 */ /* 0x000fc60007f1e0ff */
[----:B------:R-:W1:Y:S02]  /*77e0*/  LDC R12, c[0x0][0x618] ;  /* 0x00018600ff0c7b82 */ /* 0x000e640000000800 */
[----:B------:R-:W-:Y:S02]  /*77f0*/  IMAD.X R7, RZ, RZ, ~R7, P0 ;  /* 0x000000ffff077224 */ /* 0x000fe400000e0e07 */
[----:B------:R-:W-:-:S04]  /*7800*/  IMAD.WIDE.U32 R10, R13, R26, R16 ;  /* 0x0000001a0d0a7225 */ /* 0x000fc800078e0010 */
[----:B------:R-:W2:Y:S01]  /*7810*/  LDC R14, c[0x0][0x608] ;  /* 0x00018200ff0e7b82 */ /* 0x000ea20000000800 */
[----:B------:R-:W-:-:S04]  /*7820*/  IMAD R8, R7, R26, RZ ;  /* 0x0000001a07087224 */ /* 0x000fc800078e02ff */
[----:B------:R-:W-:-:S03]  /*7830*/  IMAD R7, R13, R27, R8 ;  /* 0x0000001b0d077224 */ /* 0x000fc600078e0208 */
[----:B------:R-:W3:Y:S01]  /*7840*/  LDC R30, c[0x0][0x658] ;  /* 0x00019600ff1e7b82 */ /* 0x000ee20000000800 */
[----:B------:R-:W-:Y:S01]  /*7850*/  IMAD.IADD R7, R11, 0x1, R7 ;  /* 0x000000010b077824 */ /* 0x000fe200078e0207 */
[----:B0-----:R-:W-:Y:S01]  /*7860*/  ISETP.NE.U32.AND P0, PT, R32, RZ, PT ;  /* 0x000000ff2000720c */ /* 0x001fe20003f05070 */
[----:B------:R-:W-:-:S03]  /*7870*/  IMAD.MOV.U32 R11, RZ, RZ, -0x1 ;  /* 0xffffffffff0b7424 */ /* 0x000fc600078e00ff */
        /* <DEDUP_REMOVED lines=8> */
[-C--:B---3--:R-:W-:Y:S02]  /*7900*/  SHF.L.U32 R10, R11, R30.reuse, RZ ;  /* 0x0000001e0b0a7219 */ /* 0x088fe400000006ff */
[--C-:B------:R-:W-:Y:S02]  /*7910*/  SHF.R.U64 R28, R26, R30, R7.reuse ;  /* 0x0000001e1a1c7219 */ /* 0x100fe40000001207 */
[----:B------:R-:W-:Y:S02]  /*7920*/  LOP3.LUT R27, RZ, R10, RZ, 0x33, !PT ;  /* 0x0000000aff1b7212 */ /* 0x000fe400078e33ff */
[----:B------:R-:W-:Y:S01]  /*7930*/  SHF.R.U32.HI R11, RZ, R30, R7 ;  /* 0x0000001eff0b7219 */ /* 0x000fe20000011607 */
[----:B------:R-:W3:Y:S01]  /*7940*/  LDC R29, c[0x0][0x610] ;  /* 0x00018400ff1d7b82 */ /* 0x000ee20000000800 */
[----:B------:R-:W-:Y:S01]  /*7950*/  IMAD.MOV.U32 R10, RZ, RZ, R28 ;  /* 0x000000ffff0a7224 */ /* 0x000fe200078e001c */
[----:B------:R-:W-:Y:S06]  /*7960*/  @!P0 BRA `(.L_x_233) ;  /* 0x0000000000288947 */ /* 0x000fec0003800000 */
        /* <DEDUP_REMOVED lines=10> */
.L_x_233:
[----:B------:R-:W-:Y:S02]  /*7a10*/  ISETP.NE.AND P0, PT, R2, 0x1, PT ;  /* 0x000000010200780c */ /* 0x000fe40003f05270 */
[----:B-1----:R-:W-:Y:S01]  /*7a20*/  SHF.R.U64 R8, R10, R8, R11 ;  /* 0x000000080a087219 */ /* 0x002fe2000000120b */
[----:B0-----:R-:W-:Y:S01]  /*7a30*/  VIADD R11, R21, 0xffffffff ;  /* 0xffffffff150b7836 */ /* 0x001fe20000000000 */
[----:B------:R-:W-:Y:S02]  /*7a40*/  SHF.L.U32 R25, R25, R30, RZ ;  /* 0x0000001e19197219 */ /* 0x000fe400000006ff */
[----:B------:R-:W-:Y:S01]  /*7a50*/  LOP3.LUT R5, R26, R27, RZ, 0xc0, !PT ;  /* 0x0000001b1a057212 */ /* 0x000fe200078ec0ff */
[----:B------:R-:W-:-:S04]  /*7a60*/  IMAD.MOV R7, RZ, RZ, -R8 ;  /* 0x000000ffff077224 */ /* 0x000fc800078e0a08 */
[----:B------:R-:W-:Y:S02]  /*7a70*/  IMAD R5, R25, R8, R5 ;  /* 0x0000000819057224 */ /* 0x000fe400078e0205 */
[----:B------:R-:W-:Y:S01]  /*7a80*/  @P0 IMAD R6, R9, R24, R4 ;  /* 0x0000001809060224 */ /* 0x000fe200078e0204 */
[----:B------:R-:W-:Y:S01]  /*7a90*/  LOP3.LUT R9, R20, R11, RZ, 0xc0, !PT ;  /* 0x0000000b14097212 */ /* 0x000fe200078ec0ff */
[----:B--2---:R-:W-:Y:S02]  /*7aa0*/  IMAD R4, R7, R23, R28 ;  /* 0x0000001707047224 */ /* 0x004fe400078e021c */
[----:B---3--:R-:W-:Y:S02]  /*7ab0*/  IMAD R6, R5, R29, R6 ;  /* 0x0000001d05067224 */ /* 0x008fe400078e0206 */
[----:B------:R-:W-:Y:S02]  /*7ac0*/  IMAD R5, R4, R21, R9 ;  /* 0x0000001504057224 */ /* 0x000fe400078e0209 */
[----:B------:R-:W-:-:S02]  /*7ad0*/  IMAD.MOV.U32 R8, RZ, RZ, 0x1 ;  /* 0x00000001ff087424 */ /* 0x000fc400078e00ff */
[----:B------:R-:W-:Y:S01]  /*7ae0*/  IMAD.MOV.U32 R7, RZ, RZ, R22 ;  /* 0x000000ffff077224 */ /* 0x000fe200078e0016 */
[----:B------:R-:W-:Y:S02]  /*7af0*/  SEL R21, R5, R6, !P0 ;  /* 0x0000000605157207 */ /* 0x000fe40004000000 */
[----:B------:R-:W-:-:S07]  /*7b00*/  SEL R20, R6, R5, !P0 ;  /* 0x0000000506147207 */ /* 0x000fce0004000000 */
.L_x_231:
[----:B------:R-:W-:-:S08]  /*7b10*/  NOP ;  /* 0x0000000000007918 */ /* 0x000fd00000000000 */
[----:B------:R-:W0:-:S00]  /*7b20*/  USETMAXREG.DEALLOC.CTAPOOL 0x28 ;  /* 0x00000028000079c8 */ /* 0x000e0000080e0500 */
[----:B0-----:R-:W-:-:S13]  /*7b30*/  ISETP.NE.AND P0, PT, R3, RZ, PT ;  /* 0x000000ff0300720c */ /* 0x001fda0003f05270 */
[----:B------:R-:W-:Y:S05]  /*7b40*/  @P0 EXIT ;  /* 0x000000000000094d */ /* 0x000fea0003800000 */
[----:B------:R-:W-:Y:S01]  /*7b50*/  LOP3.LUT P0, RZ, R8, 0xff, RZ, 0xc0, !PT ;  /* 0x000000ff08ff7812 */ /* 0x000fe2000780c0ff */
[----:B------:R-:W-:Y:S02]  /*7b60*/  IMAD.MOV.U32 R3, RZ, RZ, 0x1 ;  /* 0x00000001ff037424 */ /* 0x000fe400078e00ff */
[----:B------:R-:W-:-:S10]  /*7b70*/  IMAD.MOV.U32 R8, RZ, RZ, RZ ;  /* 0x000000ffff087224 */ /* 0x000fd400078e00ff */
[----:B------:R-:W-:Y:S05]  /*7b80*/  @!P0 BRA `(.L_x_234) ;  /* 0x0000000c00288947 */ /* 0x000fea0003800000 */
[----:B------:R-:W0:Y:S01]  /*7b90*/  LDC R3, c[0x0][0x28c] ;  /* 0x0000a300ff037b82 */ /* 0x000e220000000800 */
[----:B------:R-:W1:Y:S01]  /*7ba0*/  S2R R10, SR_CgaCtaId ;  /* 0x00000000000a7919 */ /* 0x000e620000008800 */
[----:B------:R-:W-:Y:S01]  /*7bb0*/  IMAD.MOV.U32 R13, RZ, RZ, 0x1800 ;  /* 0x00001800ff0d7424 */ /* 0x000fe200078e00ff */
[----:B------:R-:W-:Y:S01]  /*7bc0*/  ULDC UR5, c[0x0][0x658] ;  /* 0x0001960000057ab9 */ /* 0x000fe20000000800 */
[----:B------:R-:W-:Y:S01]  /*7bd0*/  UMOV UR6, 0xffffffff ;  /* 0xffffffff00067882 */ /* 0x000fe20000000000 */
[----:B------:R-:W-:Y:S01]  /*7be0*/  BSSY B0, `(.L_x_234) ;  /* 0x00000c4000007945 */ /* 0x000fe20003800000 */
[----:B------:R-:W-:Y:S01]  /*7bf0*/  USHF.L.U32 UR6, UR6, UR5, URZ ;  /* 0x0000000506067299 */ /* 0x000fe2000800063f */
[----:B------:R-:W-:Y:S01]  /*7c00*/  IMAD.MOV.U32 R12, RZ, RZ, 0x1 ;  /* 0x00000001ff0c7424 */ /* 0x000fe200078e00ff */
[----:B------:R-:W-:Y:S01]  /*7c10*/  LOP3.LUT R9, R18, 0x2, RZ, 0xfc, !PT ;  /* 0x0000000212097812 */ /* 0x000fe200078efcff */
[----:B------:R-:W-:Y:S01]  /*7c20*/  IMAD.MOV.U32 R8, RZ, RZ, RZ ;  /* 0x000000ffff087224 */ /* 0x000fe200078e00ff */
[----:B------:R-:W-:Y:S01]  /*7c30*/  ULDC UR4, c[0x0][0x600] ;  /* 0x0001800000047ab9 */ /* 0x000fe20000000800 */
[----:B------:R-:W-:Y:S01]  /*7c40*/  UMOV UR7, 0x1 ;  /* 0x0000000100077882 */ /* 0x000fe20000000000 */
[----:B------:R-:W-:-:S02]  /*7c50*/  UIADD3 UR15, UR4, -0x1, URZ ;  /* 0xffffffff040f7890 */ /* 0x000fc4000fffe03f */
[----:B------:R-:W-:Y:S02]  /*7c60*/  USHF.L.U32 UR17, UR7, UR5, URZ ;  /* 0x0000000507117299 */ /* 0x000fe4000800063f */
[----:B------:R-:W-:Y:S01]  /*7c70*/  ULOP3.LUT UR16, URZ, UR6, URZ, 0x33, !UPT ;  /* 0x000000063f107292 */ /* 0x000fe2000f8e333f */
[----:B------:R-:W-:Y:S01]  /*7c80*/  ULDC.64 UR20, c[0x0][0x198] ;  /* 0x0000660000147ab9 */ /* 0x000fe20000000a00 */
[----:B0-----:R-:W-:-:S05]  /*7c90*/  VIADD R3, R3, 0x7f ;  /* 0x0000007f03037836 */ /* 0x001fca0000000000 */
[----:B------:R-:W-:-:S04]  /*7ca0*/  SHF.R.S32.HI R4, RZ, 0x1f, R3 ;  /* 0x0000001fff047819 */ /* 0x000fc80000011403 */
[----:B------:R-:W-:Y:S01]  /*7cb0*/  LEA.HI R4, R4, R3, RZ, 0x7 ;  /* 0x0000000304047211 */ /* 0x000fe200078f38ff */
[----:B------:R-:W-:Y:S01]  /*7cc0*/  IMAD.MOV.U32 R3, RZ, RZ, 0x1 ;  /* 0x00000001ff037424 */ /* 0x000fe200078e00ff */
[----:B-1----:R-:W-:Y:S02]  /*7cd0*/  LOP3.LUT R10, R10, 0x1, RZ, 0xc0, !PT ;  /* 0x000000010a0a7812 */ /* 0x002fe400078ec0ff */
[----:B------:R-:W-:-:S03]  /*7ce0*/  SHF.R.S32.HI R11, RZ, 0x7, R4 ;  /* 0x00000007ff0b7819 */ /* 0x000fc60000011404 */
[----:B------:R-:W-:Y:S02]  /*7cf0*/  IMAD R13, R10, R13, 0x28100 ;  /* 0x000281000a0d7424 */ /* 0x000fe400078e020d */
[----:B------:R-:W-:-:S07]  /*7d00*/  VIADD R19, R11, 0x1 ;  /* 0x000000010b137836 */ /* 0x000fce0000000000 */
.L_x_245:
[----:B------:R-:W-:-:S03]  /*7d10*/  UMOV UR4, 0xffffffff ;  /* 0xffffffff00047882 */ /* 0x000fc60000000000 */
[----:B------:R-:W-:Y:S05]  /*7d20*/  BRA.DIV UR4, `(.L_x_235) ;  /* 0x0000000e04cc7947 */ /* 0x000fea000b800000 */
[----:B------:R-:W-:-:S13]  /*7d30*/  ELECT P6, URZ, PT ;  /* 0x00000000003f782f */ /* 0x000fda00038c0000 */
.L_x_257:
[----:B------:R-:W0:Y:S01]  /*7d40*/  LDC R4, c[0x0][0x28c] ;  /* 0x0000a300ff047b82 */ /* 0x000e220000000800 */
[----:B------:R-:W-:Y:S01]  /*7d50*/  BSSY B1, `(.L_x_236) ;  /* 0x0000039000017945 */ /* 0x000fe20003800000 */
[----:B0-----:R-:W-:-:S13]  /*7d60*/  ISETP.LT.OR P6, PT, R4, 0x1, !P6 ;  /* 0x000000010400780c */ /* 0x001fda00077c1670 */
[----:B------:R-:W-:Y:S05]  /*7d70*/  @P6 BRA `(.L_x_237) ;  /* 0x0000000000d86947 */ /* 0x000fea0003800000 */
[----:B------:R-:W-:Y:S02]  /*7d80*/  IMAD R21, R21, 0x2, R10 ;  /* 0x0000000215157824 */ /* 0x000fe400078e020a */
[----:B------:R-:W-:Y:S02]  /*7d90*/  IMAD.SHL.U32 R20, R20, 0x100, RZ ;  /* 0x0000010014147824 */ /* 0x000fe400078e00ff */
[----:B------:R-:W-:Y:S02]  /*7da0*/  IMAD.MOV.U32 R22, RZ, RZ, RZ ;  /* 0x000000ffff167224 */ /* 0x000fe400078e00ff */
[----:B------:R-:W-:Y:S02]  /*7db0*/  IMAD.MOV.U32 R4, RZ, RZ, R19 ;  /* 0x000000ffff047224 */ /* 0x000fe400078e0013 */
[----:B------:R-:W-:Y:S02]  /*7dc0*/  IMAD.MOV.U32 R5, RZ, RZ, R3 ;  /* 0x000000ffff057224 */ /* 0x000fe400078e0003 */
[----:B------:R-:W-:-:S02]  /*7dd0*/  IMAD.MOV.U32 R6, RZ, RZ, R8 ;  /* 0x000000ffff067224 */ /* 0x000fc400078e0008 */
[----:B------:R-:W-:-:S07]  /*7de0*/  IMAD R21, R21, 0x30, RZ ;  /* 0x0000003015157824 */ /* 0x000fce00078e02ff */
.L_x_240:
[----:B------:R-:W0:Y:S01]  /*7df0*/  S2R R15, SR_CgaCtaId ;  /* 0x00000000000f7919 */ /* 0x000e220000008800 */
[----:B------:R-:W-:Y:S02]  /*7e00*/  MOV R14, 0x400 ;  /* 0x00000400000e7802 */ /* 0x000fe40000000f00 */
[----:B------:R-:W-:Y:S02]  /*7e10*/  ISETP.NE.AND P1, PT, R0, RZ, PT ;  /* 0x000000ff0000720c */ /* 0x000fe40003f25270 */
[----:B0-----:R-:W-:Y:S02]  /*7e20*/  LEA R25, R15, R14, 0x18 ;  /* 0x0000000e0f197211 */ /* 0x001fe400078ec0ff */
[----:B------:R-:W-:-:S09]  /*7e30*/  SHF.L.U32 R14, R5, 0x1f, RZ ;  /* 0x0000001f050e7819 */ /* 0x000fd200000006ff */
[----:B------:R-:W0:Y:S01]  /*7e40*/  @!P1 LDC R15, c[0x0][0x500] ;  /* 0x00014000ff0f9b82 */ /* 0x000e220000000800 */
[----:B------:R-:W-:-:S04]  /*7e50*/  IMAD R23, R6, 0x8, R25 ;  /* 0x0000000806177824 */ /* 0x000fc800078e0219 */
[----:B------:R-:W1:Y:S02]  /*7e60*/  SYNCS.PHASECHK.TRANS64.TRYWAIT P0, [R23+URZ+0x28], R14 ;  /* 0x0000280e170075a7 */ /* 0x000e64000800017f */
[----:B-1----:R-:W-:Y:S05]  /*7e70*/  @!P0 BRA `(.L_x_238) ;  /* 0x0000000c00988947 */ /* 0x002fea0003800000 */
.L_x_258:
[----:B-1----:R-:W-:Y:S01]  /*7e80*/  PRMT R14, R9, 0x9910, RZ ;  /* 0x00009910090e7816 */ /* 0x002fe200000000ff */
[----:B0-----:R0:W-:Y:S03]  /*7e90*/  @!P1 SYNCS.ARRIVE.TRANS64 RZ, [R23+URZ], R15 ;  /* 0x0000000f17ff99a7 */ /* 0x0011e6000800003f */
[----:B------:R-:W-:-:S13]  /*7ea0*/  ISETP.NE.AND P0, PT, R14, 0x2, PT ;  /* 0x000000020e00780c */ /* 0x000fda0003f05270 */
[----:B0-----:R-:W-:Y:S05]  /*7eb0*/  @P0 BRA `(.L_x_239) ;  /* 0x0000000000040947 */ /* 0x001fea0003800000 */
[----:B------:R-:W-:Y:S01]  /*7ec0*/  BPT.TRAP 0x1 ;  /* 0x000000040000795c */ /* 0x000fe20000300000 */
.L_x_239:
[----:B------:R-:W-:Y:S01]  /*7ed0*/  IMAD R14, R6, 0x8000, R25 ;  /* 0x00008000060e7824 */ /* 0x000fe200078e0219 */
[----:B------:R-:W-:Y:S01]  /*7ee0*/  R2UR UR13, R25 ;  /* 0x00000000190d72ca */ /* 0x000fe200000e0000 */
[----:B------:R-:W-:Y:S01]  /*7ef0*/  VIADD R4, R4, 0xffffffff ;  /* 0xffffffff04047836 */ /* 0x000fe20000000000 */
[----:B------:R-:W-:Y:S01]  /*7f00*/  R2UR UR9, R23 ;  /* 0x00000000170972ca */ /* 0x000fe200000e0000 */
[----:B------:R-:W-:Y:S01]  /*7f10*/  UIADD3 UR4, UP0, UR20, 0xf0, URZ ;  /* 0x000000f014047890 */ /* 0x000fe2000ff1e03f */
[----:B------:R-:W-:Y:S01]  /*7f20*/  R2UR UR5, R14 ;  /* 0x000000000e0572ca */ /* 0x000fe200000e0000 */
[----:B------:R-:W-:Y:S01]  /*7f30*/  IMAD R14, R6, 0x3000, R13 ;  /* 0x00003000060e7824 */ /* 0x000fe200078e020d */
[----:B------:R-:W-:Y:S01]  /*7f40*/  R2UR UR11, R20 ;  /* 0x00000000140b72ca */ /* 0x000fe200000e0000 */
[----:B------:R-:W-:Y:S01]  /*7f50*/  UIADD3 UR22, UP1, UR20, 0x1f0, URZ ;  /* 0x000001f014167890 */ /* 0x000fe2000ff3e03f */
[----:B------:R-:W-:Y:S01]  /*7f60*/  R2UR UR10, R22 ;  /* 0x00000000160a72ca */ /* 0x000fe200000e0000 */
[----:B------:R-:W-:Y:S01]  /*7f70*/  VIADD R6, R6, 0x1 ;  /* 0x0000000106067836 */ /* 0x000fe20000000000 */
[----:B------:R-:W-:Y:S01]  /*7f80*/  R2UR UR8, R14 ;  /* 0x000000000e0872ca */ /* 0x000fe200000e0000 */
[----:B------:R-:W-:Y:S01]  /*7f90*/  UIADD3.X UR23, URZ, UR21, URZ, UP1, !UPT ;  /* 0x000000153f177290 */ /* 0x000fe20008ffe43f */
[----:B------:R-:W-:Y:S01]  /*7fa0*/  R2UR UR12, R7 ;  /* 0x00000000070c72ca */ /* 0x000fe200000e0000 */
[----:B------:R-:W-:Y:S01]  /*7fb0*/  UMOV UR6, 0x0 ;  /* 0x0000000000067882 */ /* 0x000fe20000000000 */
[----:B------:R-:W-:Y:S01]  /*7fc0*/  R2UR UR18, R21 ;  /* 0x00000000151272ca */ /* 0x000fe200000e0000 */
[----:B------:R-:W-:Y:S01]  /*7fd0*/  UMOV UR7, 0x10000000 ;  /* 0x1000000000077882 */ /* 0x000fe20000000000 */
[----:B------:R-:W-:Y:S01]  /*7fe0*/  ISETP.GT.AND P1, PT, R4, 0x1, PT ;  /* 0x000000010400780c */ /* 0x000fe20003f24270 */
[----:B------:R-:W-:Y:S01]  /*7ff0*/  UIADD3 UR14, UR5, 0x100, URZ ;  /* 0x00000100050e7890 */ /* 0x000fe2000fffe03f */
[----:B------:R-:W-:Y:S01]  /*8000*/  ISETP.NE.AND P0, PT, R6, 0x5, PT ;  /* 0x000000050600780c */ /* 0x000fe20003f05270 */
[----:B------:R-:W-:Y:S01]  /*8010*/  UIADD3.X UR5, URZ, UR21, URZ, UP0, !UPT ;  /* 0x000000153f057290 */ /* 0x000fe200087fe43f */
[----:B------:R-:W-:Y:S01]  /*8020*/  VIADD R22, R22, 0x80 ;  /* 0x0000008016167836 */ /* 0x000fe20000000000 */
[----:B------:R-:W-:Y:S01]  /*8030*/  UMOV UR19, 0x30000 ;  /* 0x0003000000137882 */ /* 0x000fe20000000000 */
[----:B------:R-:W-:Y:S01]  /*8040*/  SEL R14, RZ, 0x1, P0 ;  /* 0x00000001ff0e7807 */ /* 0x000fe20000000000 */
[----:B------:R-:W-:Y:S01]  /*8050*/  UIADD3 UR13, UR13, UR8, URZ ;  /* 0x000000080d0d7290 */ /* 0x000fe2000fffe03f */
[----:B------:R-:W-:-:S02]  /*8060*/  SEL R6, R6, RZ, P0 ;  /* 0x000000ff06067207 */ /* 0x000fc40000000000 */
[----:B------:R-:W-:Y:S01]  /*8070*/  UMOV UR8, UR14 ;  /* 0x0000000e00087c82 */ /* 0x000fe20008000000 */
[----:B------:R-:W-:Y:S01]  /*8080*/  LOP3.LUT R5, R5, R14, RZ, 0x3c, !PT ;  /* 0x0000000e05057212 */ /* 0x000fe200078e3cff */
[----:B------:R0:W-:Y:S02]  /*8090*/  UTMALDG.3D [UR8], [UR4], desc[UR6] ;  /* 0x00000608040075b4 */ /* 0x0001e40008011000 */
[----:B0-----:R-:W-:Y:S01]  /*80a0*/  UMOV UR11, UR18 ;  /* 0x00000012000b7c82 */ /* 0x001fe20008000000 */
[----:B------:R-:W-:Y:S02]  /*80b0*/  UMOV UR8, UR13 ;  /* 0x0000000d00087c82 */ /* 0x000fe40008000000 */
[----:B------:R0:W-:Y:S02]  /*80c0*/  UTMALDG.3D.MULTICAST [UR8], [UR22], UR19, desc[UR6] ;  /* 0x00000608160073b4 */ /* 0x0001e40008011813 */
[----:B0-----:R-:W-:Y:S05]  /*80d0*/  @P1 BRA `(.L_x_240) ;  /* 0xfffffffc00441947 */ /* 0x001fea000383ffff */
.L_x_237:
[----:B------:R-:W-:Y:S05]  /*80e0*/  BSYNC B1 ;  /* 0x0000000000017941 */ /* 0x000fea0003800000 */
.L_x_236:
[----:B------:R-:W-:Y:S01]  /*80f0*/  LOP3.LUT P1, RZ, R12, 0xff, RZ, 0xc0, !PT ;  /* 0x000000ff0cff7812 */ /* 0x000fe2000782c0ff */
[C---:B------:R-:W-:Y:S01]  /*8100*/  IMAD.IADD R7, R11.reuse, 0x1, R8 ;  /* 0x000000010b077824 */ /* 0x040fe200078e0208 */
[----:B------:R-:W-:Y:S01]  /*8110*/  ULDC.64 UR4, c[0x0][0x650] ;  /* 0x0001940000047ab9 */ /* 0x000fe20000000a00 */
[----:B------:R-:W-:Y:S01]  /*8120*/  ISETP.GE.U32.AND P2, PT, R11, 0x5, PT ;  /* 0x000000050b00780c */ /* 0x000fe20003f46070 */
[----:B------:R-:W-:Y:S01]  /*8130*/  BSSY B1, `(.L_x_241) ;  /* 0x000006c000017945 */ /* 0x000fe20003800000 */
[----:B------:R-:W-:Y:S01]  /*8140*/  IMAD.MOV.U32 R20, RZ, RZ, -0x1 ;  /* 0xffffffffff147424 */ /* 0x000fe200078e00ff */
[----:B------:R-:W-:Y:S01]  /*8150*/  ISETP.GT.U32.AND P0, PT, R7, 0x4, PT ;  /* 0x000000040700780c */ /* 0x000fe20003f04070 */
[----:B------:R-:W-:Y:S01]  /*8160*/  IMAD.MOV.U32 R21, RZ, RZ, -0x1 ;  /* 0xffffffffff157424 */ /* 0x000fe200078e00ff */
[----:B------:R-:W-:Y:S02]  /*8170*/  PRMT R12, RZ, 0x7610, R12 ;  /* 0x00007610ff0c7816 */ /* 0x000fe4000000000c */
[----:B------:R-:W-:-:S03]  /*8180*/  ISETP.LT.U32.AND P0, PT, R11, 0x5, P0 ;  /* 0x000000050b00780c */ /* 0x000fc60000701070 */
[----:B------:R-:W0:Y:S01]  /*8190*/  @P1 S2R R5, SR_CgaCtaId ;  /* 0x0000000000051919 */ /* 0x000e220000008800 */
[----:B------:R-:W-:-:S04]  /*81a0*/  @P1 MOV R4, 0x400 ;  /* 0x0000040000041802 */ /* 0x000fc80000000f00 */
[----:B0-----:R-:W-:Y:S01]  /*81b0*/  @P1 LEA R6, R5, R4, 0x18 ;  /* 0x0000000405061211 */ /* 0x001fe200078ec0ff */
[----:B------:R-:W-:Y:S01]  /*81c0*/  IMAD.WIDE.U32 R4, R7, -0x33333333, RZ ;  /* 0xcccccccd07047825 */ /* 0x000fe200078e00ff */
[----:B------:R-:W-:Y:S02]  /*81d0*/  SEL R4, RZ, 0x1, !P0 ;  /* 0x00000001ff047807 */ /* 0x000fe40004000000 */
[----:B------:R0:W-:Y:S01]  /*81e0*/  @P1 SYNCS.ARRIVE.TRANS64.A1T0 RZ, [R6+URZ+0x68], RZ ;  /* 0x000068ff06ff19a7 */ /* 0x0001e2000810003f */
[----:B------:R-:W-:Y:S02]  /*81f0*/  IADD3 R16, P1, R16, UR36, RZ ;  /* 0x0000002410107c10 */ /* 0x000fe4000ff3e0ff */
[----:B------:R-:W-:Y:S02]  /*8200*/  LOP3.LUT R3, R3, R4, RZ, 0x3c, !PT ;  /* 0x0000000403037212 */ /* 0x000fe400078e3cff */
[----:B------:R-:W-:Y:S02]  /*8210*/  IADD3.X R17, R17, UR42, RZ, P1, !PT ;  /* 0x0000002a11117c10 */ /* 0x000fe40008ffe4ff */
[----:B------:R-:W-:-:S02]  /*8220*/  ISETP.GE.U32.AND P0, PT, R16, UR4, PT ;  /* 0x0000000410007c0c */ /* 0x000fc4000bf06070 */
[----:B0-----:R-:W-:Y:S02]  /*8230*/  SHF.R.U32.HI R6, RZ, 0x2, R5 ;  /* 0x00000002ff067819 */ /* 0x001fe40000011605 */
[----:B------:R-:W-:Y:S02]  /*8240*/  ISETP.GE.U32.AND.EX P0, PT, R17, UR5, PT, P0 ;  /* 0x0000000511007c0c */ /* 0x000fe4000bf06100 */
[----:B------:R-:W-:Y:S01]  /*8250*/  @P2 LOP3.LUT R3, R3, 0x1, R6, 0x78, !PT ;  /* 0x0000000103032812 */ /* 0x000fe200078e7806 */
[----:B------:R-:W-:Y:S01]  /*8260*/  IMAD R8, R6, -0x5, R7 ;  /* 0xfffffffb06087824 */ /* 0x000fe200078e0207 */
[----:B------:R-:W-:Y:S01]  /*8270*/  PRMT R4, RZ, 0x7610, R4 ;  /* 0x00007610ff047816 */ /* 0x000fe20000000004 */
[----:B------:R-:W-:-:S08]  /*8280*/  IMAD.MOV.U32 R7, RZ, RZ, -0x1 ;  /* 0xffffffffff077424 */ /* 0x000fd000078e00ff */
[----:B------:R-:W-:Y:S05]  /*8290*/  @P0 BRA `(.L_x_242) ;  /* 0x0000000400540947 */ /* 0x000fea0003800000 */
[----:B------:R-:W0:Y:S01]  /*82a0*/  S2R R15, SR_CTAID.X ;  /* 0x00000000000f7919 */ /* 0x000e220000002500 */
[----:B------:R-:W-:Y:S01]  /*82b0*/  ULDC.64 UR4, c[0x0][0x628] ;  /* 0x00018a0000047ab9 */ /* 0x000fe20000000a00 */
[----:B------:R-:W-:Y:S01]  /*82c0*/  ULDC UR7, c[0x0][0x630] ;  /* 0x00018c0000077ab9 */ /* 0x000fe20000000800 */
[----:B------:R-:W-:Y:S01]  /*82d0*/  ISETP.NE.U32.AND P0, PT, RZ, UR4, PT ;  /* 0x00000004ff007c0c */ /* 0x000fe2000bf05070 */
[----:B------:R-:W1:Y:S01]  /*82e0*/  S2R R20, SR_CTAID.Y ;  /* 0x0000000000147919 */ /* 0x000e620000002600 */
[----:B------:R-:W-:Y:S01]  /*82f0*/  ULDC UR8, c[0x0][0x150] ;  /* 0x0000540000087ab9 */ /* 0x000fe20000000800 */
[----:B------:R-:W-:Y:S01]  /*8300*/  IMAD.MOV.U32 R4, RZ, RZ, R16 ;  /* 0x000000ffff047224 */ /* 0x000fe200078e0010 */
[----:B------:R-:W-:Y:S01]  /*8310*/  ISETP.NE.AND.EX P0, PT, RZ, UR5, PT, P0 ;  /* 0x00000005ff007c0c */ /* 0x000fe2000bf05300 */
[----:B------:R-:W-:Y:S01]  /*8320*/  IMAD.MOV.U32 R5, RZ, RZ, R17 ;  /* 0x000000ffff057224 */ /* 0x000fe200078e0011 */
[----:B0-----:R-:W-:-:S11]  /*8330*/  I2FP.F32.U32 R22, R15 ;  /* 0x0000000f00167245 */ /* 0x001fd60000201000 */
[----:B------:R-:W-:Y:S05]  /*8340*/  @!P0 BRA `(.L_x_243) ;  /* 0x0000000000288947 */ /* 0x000fea0003800000 */
[----:B------:R-:W-:Y:S02]  /*8350*/  ULDC UR6, c[0x0][0x634] ;  /* 0x00018d0000067ab9 */ /* 0x000fe40000000800 */
[----:B------:R-:W-:-:S05]  /*8360*/  IADD3 R5, P0, R16, UR6, RZ ;  /* 0x0000000610057c10 */ /* 0x000fca000ff1e0ff */
[----:B------:R-:W-:-:S04]  /*8370*/  IMAD.X R21, RZ, RZ, R17, P0 ;  /* 0x000000ffff157224 */ /* 0x000fc800000e0611 */
[----:B------:R-:W-:-:S04]  /*8380*/  IMAD.WIDE.U32 R6, R21, UR4, RZ ;  /* 0x0000000415067c25 */ /* 0x000fc8000f8e00ff */
[----:B------:R-:W-:-:S04]  /*8390*/  IMAD.WIDE.U32 R6, P0, R5, UR5, R6 ;  /* 0x0000000505067c25 */ /* 0x000fc8000f800006 */
[----:B------:R-:W-:-:S04]  /*83a0*/  IMAD.WIDE.U32 R4, R5, UR4, RZ ;  /* 0x0000000405047c25 */ /* 0x000fc8000f8e00ff */
[----:B------:R-:W-:Y:S01]  /*83b0*/  IMAD.MOV.U32 R4, RZ, RZ, R7 ;  /* 0x000000ffff047224 */ /* 0x000fe200078e0007 */
[----:B------:R-:W-:Y:S01]  /*83c0*/  IADD3 RZ, P1, R5, R6, RZ ;  /* 0x0000000605ff7210 */ /* 0x000fe20007f3e0ff */
[----:B------:R-:W-:-:S04]  /*83d0*/  IMAD.X R5, RZ, RZ, RZ, P0 ;  /* 0x000000ffff057224 */ /* 0x000fc800000e06ff */
[----:B------:R-:W-:-:S08]  /*83e0*/  IMAD.WIDE.U32.X R4, R21, UR5, R4, P1 ;  /* 0x0000000515047c25 */ /* 0x000fd000088e0404 */
.L_x_243:
[--C-:B------:R-:W-:Y:S01]  /*83f0*/  SHF.R.U64 R14, R4, UR7, R5.reuse ;  /* 0x00000007040e7c19 */ /* 0x100fe20008001205 */
[----:B------:R-:W-:Y:S01]  /*8400*/  FMUL R22, R22, UR8 ;  /* 0x0000000816167c20 */ /* 0x000fe20008400000 */
[----:B------:R-:W-:Y:S01]  /*8410*/  SHF.R.U32.HI R4, RZ, UR7, R5 ;  /* 0x00000007ff047c19 */ /* 0x000fe20008011605 */
[----:B------:R-:W0:Y:S01]  /*8420*/  LDC R6, c[0x0][0x144] ;  /* 0x00005100ff067b82 */ /* 0x000e220000000800 */
[----:B------:R-:W-:Y:S01]  /*8430*/  IADD3 R5, P0, RZ, -R14, RZ ;  /* 0x8000000eff057210 */ /* 0x000fe20007f1e0ff */
[----:B------:R-:W-:Y:S01]  /*8440*/  ULDC UR6, c[0x0][0x154] ;  /* 0x0000550000067ab9 */ /* 0x000fe20000000800 */
[----:B-1----:R-:W-:Y:S01]  /*8450*/  I2FP.F32.U32 R7, R20 ;  /* 0x0000001400077245 */ /* 0x002fe20000201000 */
[----:B------:R-:W1:Y:S01]  /*8460*/  F2I.U32.TRUNC.NTZ R22, R22 ;  /* 0x0000001600167305 */ /* 0x000e62000020f000 */
[----:B------:R-:W-:Y:S01]  /*8470*/  ULDC.64 UR4, c[0x0][0x620] ;  /* 0x0001880000047ab9 */ /* 0x000fe20000000a00 */
[----:B------:R-:W-:Y:S01]  /*8480*/  IMAD.X R4, RZ, RZ, ~R4, P0 ;  /* 0x000000ffff047224 */ /* 0x000fe200000e0e04 */
[----:B------:R-:W-:Y:S01]  /*8490*/  ISETP.NE.AND P2, PT, R2, 0x1, PT ;  /* 0x000000010200780c */ /* 0x000fe20003f45270 */
[----:B------:R-:W-:Y:S01]  /*84a0*/  FMUL R23, R7, UR6 ;  /* 0x0000000607177c20 */ /* 0x000fe20008400000 */
[----:B------:R-:W2:Y:S01]  /*84b0*/  LDC R25, c[0x0][0x148] ;  /* 0x00005200ff197b82 */ /* 0x000ea20000000800 */
[----:B------:R-:W-:Y:S01]  /*84c0*/  IMAD R4, R4, UR4, RZ ;  /* 0x0000000404047c24 */ /* 0x000fe2000f8e02ff */
[----:B------:R-:W-:-:S02]  /*84d0*/  ULDC.64 UR6, c[0x0][0x640] ;  /* 0x0001900000067ab9 */ /* 0x000fc40000000a00 */
[----:B------:R-:W-:Y:S01]  /*84e0*/  ISETP.NE.U32.AND P0, PT, RZ, UR6, PT ;  /* 0x00000006ff007c0c */ /* 0x000fe2000bf05070 */
[----:B------:R-:W3:Y:S01]  /*84f0*/  F2I.U32.TRUNC.NTZ R23, R23 ;  /* 0x0000001700177305 */ /* 0x000ee2000020f000 */
[C---:B------:R-:W-:Y:S02]  /*8500*/  IMAD R7, R5.reuse, UR5, R4 ;  /* 0x0000000505077c24 */ /* 0x040fe4000f8e0204 */
[----:B------:R-:W-:Y:S01]  /*8510*/  IMAD.WIDE.U32 R4, R5, UR4, R16 ;  /* 0x0000000405047c25 */ /* 0x000fe2000f8e0010 */
[----:B------:R-:W-:Y:S01]  /*8520*/  ULDC UR4, c[0x0][0x618] ;  /* 0x0001860000047ab9 */ /* 0x000fe20000000800 */
[----:B------:R-:W-:Y:S02]  /*8530*/  ISETP.NE.AND.EX P0, PT, RZ, UR7, PT, P0 ;  /* 0x00000007ff007c0c */ /* 0x000fe4000bf05300 */
[----:B------:R-:W-:Y:S02]  /*8540*/  IMAD.IADD R5, R5, 0x1, R7 ;  /* 0x0000000105057824 */ /* 0x000fe400078e0207 */
[----:B-1----:R-:W-:-:S03]  /*8550*/  IMAD.MOV R22, RZ, RZ, -R22 ;  /* 0x000000ffff167224 */ /* 0x002fc600078e0a16 */
[----:B------:R-:W-:Y:S01]  /*8560*/  SHF.R.U64 R21, R4, UR4, R5 ;  /* 0x0000000404157c19 */ /* 0x000fe20008001205 */
[----:B0-----:R-:W-:Y:S01]  /*8570*/  IMAD R15, R6, R22, R15 ;  /* 0x00000016060f7224 */ /* 0x001fe200078e020f */
[----:B------:R-:W-:Y:S01]  /*8580*/  SHF.R.U32.HI R4, RZ, UR4, R5 ;  /* 0x00000004ff047c19 */ /* 0x000fe20008011605 */
[----:B------:R-:W-:Y:S01]  /*8590*/  ULDC UR4, c[0x0][0x608] ;  /* 0x0001820000047ab9 */ /* 0x000fe20000000800 */
[----:B---3--:R-:W-:Y:S02]  /*85a0*/  IMAD.MOV R6, RZ, RZ, -R23 ;  /* 0x000000ffff067224 */ /* 0x008fe400078e0a17 */
[--C-:B------:R-:W-:Y:S02]  /*85b0*/  SHF.R.U64 R22, R21, UR4, R4.reuse ;  /* 0x0000000415167c19 */ /* 0x100fe40008001204 */
[----:B------:R-:W-:Y:S01]  /*85c0*/  SHF.R.U32.HI R5, RZ, UR4, R4 ;  /* 0x00000004ff057c19 */ /* 0x000fe20008011604 */
[----:B------:R-:W-:Y:S01]  /*85d0*/  ULDC UR4, c[0x0][0x658] ;  /* 0x0001960000047ab9 */ /* 0x000fe20000000800 */
[----:B--2---:R-:W-:-:S02]  /*85e0*/  @P2 IMAD R15, R25, R6, R20 ;  /* 0x00000006190f2224 */ /* 0x004fc400078e0214 */
[--C-:B------:R-:W-:Y:S02]  /*85f0*/  SHF.R.U64 R20, R22, UR4, R5.reuse ;  /* 0x0000000416147c19 */ /* 0x100fe40008001205 */
[----:B------:R-:W-:-:S03]  /*8600*/  SHF.R.U32.HI R23, RZ, UR4, R5 ;  /* 0x00000004ff177c19 */ /* 0x000fc60008011605 */
[----:B------:R-:W-:Y:S02]  /*8610*/  IMAD.MOV.U32 R6, RZ, RZ, R20 ;  /* 0x000000ffff067224 */ /* 0x000fe400078e0014 */
[----:B------:R-:W-:Y:S01]  /*8620*/  IMAD.MOV.U32 R5, RZ, RZ, R23 ;  /* 0x000000ffff057224 */ /* 0x000fe200078e0017 */
[----:B------:R-:W-:Y:S06]  /*8630*/  @!P0 BRA `(.L_x_244) ;  /* 0x00000000002c8947 */ /* 0x000fec0003800000 */
        /* <DEDUP_REMOVED lines=9> */
[----:B------:R-:W-:-:S04]  /*86d0*/  IMAD.WIDE.U32.X R4, R23, UR7, R4, P1 ;  /* 0x0000000717047c25 */ /* 0x000fc800088e0404 */
[----:B------:R-:W-:-:S07]  /*86e0*/  IMAD.MOV.U32 R6, RZ, RZ, R4 ;  /* 0x000000ffff067224 */ /* 0x000fce00078e0004 */
.L_x_244:
[----:B------:R-:W-:Y:S01]  /*86f0*/  ULDC UR4, c[0x0][0x648] ;  /* 0x0001920000047ab9 */ /* 0x000fe20000000800 */
[----:B------:R-:W-:Y:S01]  /*8700*/  LOP3.LUT R4, R22, UR16, RZ, 0xc0, !PT ;  /* 0x0000001016047c12 */ /* 0x000fe2000f8ec0ff */
[----:B------:R-:W-:Y:S01]  /*8710*/  ULDC UR5, c[0x0][0x610] ;  /* 0x0001840000057ab9 */ /* 0x000fe20000000800 */
[----:B------:R-:W-:Y:S01]  /*8720*/  SHF.R.U64 R5, R6, UR4, R5 ;  /* 0x0000000406057c19 */ /* 0x000fe20008001205 */
[----:B------:R-:W-:Y:S01]  /*8730*/  ULDC UR4, c[0x0][0x638] ;  /* 0x00018e0000047ab9 */ /* 0x000fe20000000800 */
[----:B------:R-:W-:-:S03]  /*8740*/  LOP3.LUT R21, R21, UR15, RZ, 0xc0, !PT ;  /* 0x0000000f15157c12 */ /* 0x000fc6000f8ec0ff */
[----:B------:R-:W-:Y:S02]  /*8750*/  IMAD.MOV R7, RZ, RZ, -R5 ;  /* 0x000000ffff077224 */ /* 0x000fe400078e0a05 */
[----:B------:R-:W-:Y:S02]  /*8760*/  IMAD R4, R5, UR17, R4 ;  /* 0x0000001105047c24 */ /* 0x000fe4000f8e0204 */
[----:B------:R-:W-:Y:S01]  /*8770*/  IMAD R20, R7, UR4, R20 ;  /* 0x0000000407147c24 */ /* 0x000fe2000f8e0214 */
[----:B------:R-:W-:Y:S01]  /*8780*/  ULDC UR4, c[0x0][0x600] ;  /* 0x0001800000047ab9 */ /* 0x000fe20000000800 */
[----:B------:R-:W-:Y:S02]  /*8790*/  IMAD R15, R4, UR5, R15 ;  /* 0x00000005040f7c24 */ /* 0x000fe4000f8e020f */
[----:B------:R-:W-:Y:S02]  /*87a0*/  IMAD R20, R20, UR4, R21 ;  /* 0x0000000414147c24 */ /* 0x000fe4000f8e0215 */
[----:B------:R-:W-:-:S02]  /*87b0*/  IMAD.MOV.U32 R4, RZ, RZ, 0x1 ;  /* 0x00000001ff047424 */ /* 0x000fc400078e00ff */
[----:B------:R-:W-:Y:S01]  /*87c0*/  IMAD.MOV.U32 R7, RZ, RZ, R14 ;  /* 0x000000ffff077224 */ /* 0x000fe200078e000e */
[----:B------:R-:W-:Y:S02]  /*87d0*/  SEL R21, R20, R15, !P2 ;  /* 0x0000000f14157207 */ /* 0x000fe40005000000 */
[----:B------:R-:W-:-:S07]  /*87e0*/  SEL R20, R15, R20, !P2 ;  /* 0x000000140f147207 */ /* 0x000fce0005000000 */
.L_x_242:
[----:B------:R-:W-:Y:S05]  /*87f0*/  BSYNC B1 ;  /* 0x0000000000017941 */ /* 0x000fea0003800000 */
.L_x_241:
[----:B------:R-:W-:-:S13]  /*8800*/  LOP3.LUT P0, RZ, R4, 0xff, RZ, 0xc0, !PT ;  /* 0x000000ff04ff7812 */ /* 0x000fda000780c0ff */
[----:B------:R-:W-:Y:S05]  /*8810*/  @P0 BRA `(.L_x_245) ;  /* 0xfffffff4003c0947 */ /* 0x000fea000383ffff */
[----:B------:R-:W-:Y:S05]  /*8820*/  BSYNC B0 ;  /* 0x0000000000007941 */ /* 0x000fea0003800000 */
.L_x_234:
[----:B------:R-:W-:-:S03]  /*8830*/  UMOV UR4, 0xffffffff ;  /* 0xffffffff00047882 */ /* 0x000fc60000000000 */
[----:B------:R-:W-:Y:S05]  /*8840*/  BRA.DIV UR4, `(.L_x_246) ;  /* 0x0000000604387947 */ /* 0x000fea000b800000 */
[----:B------:R-:W-:-:S13]  /*8850*/  ELECT P6, URZ, PT ;  /* 0x00000000003f782f */ /* 0x000fda00038c0000 */
.L_x_261:
[----:B------:R-:W-:Y:S04]  /*8860*/  BSSY B0, `(.L_x_247) ;  /* 0x0000034000007945 */ /* 0x000fe80003800000 */
[----:B------:R-:W-:Y:S05]  /*8870*/  @!P6 BRA `(.L_x_248) ;  /* 0x0000000000c8e947 */ /* 0x000fea0003800000 */
[----:B------:R-:W-:-:S04]  /*8880*/  LOP3.LUT R18, R18, 0x2, RZ, 0xfc, !PT ;  /* 0x0000000212127812 */ /* 0x000fc800078efcff */
[----:B------:R-:W-:-:S13]  /*8890*/  ISETP.NE.AND P0, PT, R18, 0x3, PT ;  /* 0x000000031200780c */ /* 0x000fda0003f05270 */
[----:B------:R-:W-:Y:S05]  /*88a0*/  @!P0 BRA `(.L_x_249) ;  /* 0x0000000000048947 */ /* 0x000fea0003800000 */
[----:B------:R-:W-:Y:S01]  /*88b0*/  BPT.TRAP 0x1 ;  /* 0x000000040000795c */ /* 0x000fe20000300000 */
.L_x_249:
[----:B------:R-:W0:Y:S01]  /*88c0*/  S2R R5, SR_CgaCtaId ;  /* 0x0000000000057919 */ /* 0x000e220000008800 */
[----:B------:R-:W-:Y:S02]  /*88d0*/  MOV R0, 0x400 ;  /* 0x0000040000007802 */ /* 0x000fe40000000f00 */
[----:B------:R-:W-:Y:S02]  /*88e0*/  SHF.L.U32 R2, R3, 0x1f, RZ ;  /* 0x0000001f03027819 */ /* 0x000fe400000006ff */
[----:B0-----:R-:W-:-:S05]  /*88f0*/  LEA R5, R5, R0, 0x18 ;  /* 0x0000000005057211 */ /* 0x001fca00078ec0ff */
[----:B------:R-:W-:-:S04]  /*8900*/  VIADD R5, R5, 0x28 ;  /* 0x0000002805057836 */ /* 0x000fc80000000000 */
[C---:B------:R-:W-:Y:S02]  /*8910*/  IMAD R7, R8.reuse, 0x8, R5 ;  /* 0x0000000808077824 */ /* 0x040fe400078e0205 */
[----:B------:R-:W-:Y:S02]  /*8920*/  VIADD R8, R8, 0x1 ;  /* 0x0000000108087836 */ /* 0x000fe40000000000 */
[----:B------:R-:W0:Y:S03]  /*8930*/  SYNCS.PHASECHK.TRANS64.TRYWAIT P0, [R7+URZ], R2 ;  /* 0x00000002070075a7 */ /* 0x000e26000800017f */
[----:B------:R-:W-:-:S04]  /*8940*/  ISETP.NE.AND P1, PT, R8, 0x5, PT ;  /* 0x000000050800780c */ /* 0x000fc80003f25270 */
[----:B------:R-:W-:Y:S02]  /*8950*/  SEL R0, RZ, 0x1, P1 ;  /* 0x00000001ff007807 */ /* 0x000fe40000800000 */
[----:B------:R-:W-:Y:S02]  /*8960*/  SEL R8, R8, RZ, P1 ;  /* 0x000000ff08087207 */ /* 0x000fe40000800000 */
[----:B------:R-:W-:-:S03]  /*8970*/  LOP3.LUT R9, R3, R0, RZ, 0x3c, !PT ;  /* 0x0000000003097212 */ /* 0x000fc600078e3cff */
[----:B------:R-:W-:Y:S01]  /*8980*/  IMAD R6, R8, 0x8, R5 ;  /* 0x0000000808067824 */ /* 0x000fe200078e0205 */
[----:B------:R-:W-:Y:S01]  /*8990*/  SHF.L.U32 R3, R9, 0x1f, RZ ;  /* 0x0000001f09037819 */ /* 0x000fe200000006ff */
[----:B0-----:R-:W-:Y:S06]  /*89a0*/  @!P0 BRA `(.L_x_250) ;  /* 0x0000000400008947 */ /* 0x001fec0003800000 */
.L_x_262:
[----:B------:R-:W1:Y:S01]  /*89b0*/  SYNCS.PHASECHK.TRANS64.TRYWAIT P0, [R6+URZ], R3 ;  /* 0x00000003060075a7 */ /* 0x000e62000800017f */
[----:B------:R-:W-:-:S05]  /*89c0*/  VIADD R0, R8, 0x1 ;  /* 0x0000000108007836 */ /* 0x000fca0000000000 */
[----:B------:R-:W-:-:S04]  /*89d0*/  ISETP.NE.AND P1, PT, R0, 0x5, PT ;  /* 0x000000050000780c */ /* 0x000fc80003f25270 */
[----:B0-----:R-:W-:Y:S02]  /*89e0*/  SEL R2, RZ, 0x1, P1 ;  /* 0x00000001ff027807 */ /* 0x001fe40000800000 */
[----:B------:R-:W-:Y:S02]  /*89f0*/  SEL R0, R0, RZ, P1 ;  /* 0x000000ff00007207 */ /* 0x000fe40000800000 */
[----:B------:R-:W-:-:S03]  /*8a00*/  LOP3.LUT R9, R9, R2, RZ, 0x3c, !PT ;  /* 0x0000000209097212 */ /* 0x000fc600078e3cff */
[----:B------:R-:W-:Y:S01]  /*8a10*/  IMAD R7, R0, 0x8, R5 ;  /* 0x0000000800077824 */ /* 0x000fe200078e0205 */
[----:B------:R-:W-:Y:S01]  /*8a20*/  SHF.L.U32 R4, R9, 0x1f, RZ ;  /* 0x0000001f09047819 */ /* 0x000fe200000006ff */
[----:B-1----:R-:W-:Y:S06]  /*8a30*/  @!P0 BRA `(.L_x_251) ;  /* 0x0000000000f08947 */ /* 0x002fec0003800000 */
.L_x_263:
[----:B------:R-:W1:Y:S01]  /*8a40*/  SYNCS.PHASECHK.TRANS64.TRYWAIT P0, [R7+URZ], R4 ;  /* 0x00000004070075a7 */ /* 0x000e62000800017f */
[----:B------:R-:W-:-:S05]  /*8a50*/  VIADD R0, R0, 0x1 ;  /* 0x0000000100007836 */ /* 0x000fca0000000000 */
[----:B------:R-:W-:-:S04]  /*8a60*/  ISETP.NE.AND P1, PT, R0, 0x5, PT ;  /* 0x000000050000780c */ /* 0x000fc80003f25270 */
[----:B------:R-:W-:Y:S02]  /*8a70*/  SEL R2, RZ, 0x1, P1 ;  /* 0x00000001ff027807 */ /* 0x000fe40000800000 */
[----:B------:R-:W-:Y:S02]  /*8a80*/  SEL R0, R0, RZ, P1 ;  /* 0x000000ff00007207 */ /* 0x000fe40000800000 */
[----:B------:R-:W-:-:S03]  /*8a90*/  LOP3.LUT R9, R9, R2, RZ, 0x3c, !PT ;  /* 0x0000000209097212 */ /* 0x000fc600078e3cff */
[----:B0-----:R-:W-:Y:S01]  /*8aa0*/  IMAD R6, R0, 0x8, R5 ;  /* 0x0000000800067824 */ /* 0x001fe200078e0205 */
[----:B------:R-:W-:Y:S01]  /*8ab0*/  SHF.L.U32 R3, R9, 0x1f, RZ ;  /* 0x0000001f09037819 */ /* 0x000fe200000006ff */
[----:B-1----:R-:W-:Y:S06]  /*8ac0*/  @!P0 BRA `(.L_x_252) ;  /* 0x0000000000e08947 */ /* 0x002fec0003800000 */
.L_x_264:
[----:B------:R-:W1:Y:S01]  /*8ad0*/  SYNCS.PHASECHK.TRANS64.TRYWAIT P0, [R6+URZ], R3 ;  /* 0x00000003060075a7 */ /* 0x000e62000800017f */
[----:B------:R-:W-:-:S05]  /*8ae0*/  VIADD R0, R0, 0x1 ;  /* 0x0000000100007836 */ /* 0x000fca0000000000 */
[----:B------:R-:W-:-:S04]  /*8af0*/  ISETP.NE.AND P1, PT, R0, 0x5, PT ;  /* 0x000000050000780c */ /* 0x000fc80003f25270 */
[----:B------:R-:W-:Y:S02]  /*8b00*/  SEL R2, RZ, 0x1, P1 ;  /* 0x00000001ff027807 */ /* 0x000fe40000800000 */
[----:B------:R-:W-:Y:S02]  /*8b10*/  SEL R0, R0, RZ, P1 ;  /* 0x000000ff00007207 */ /* 0x000fe40000800000 */
[----:B------:R-:W-:Y:S01]  /*8b20*/  LOP3.LUT R2, R9, R2, RZ, 0x3c, !PT ;  /* 0x0000000209027212 */ /* 0x000fe200078e3cff */
[----:B-1----:R-:W-:Y:S06]  /*8b30*/  @!P0 BRA `(.L_x_253) ;  /* 0x0000000000d88947 */ /* 0x002fec0003800000 */
.L_x_265:
[----:B------:R-:W-:Y:S01]  /*8b40*/  IMAD R5, R0, 0x8, R5 ;  /* 0x0000000800057824 */ /* 0x000fe200078e0205 */
[----:B------:R-:W-:-:S07]  /*8b50*/  SHF.L.U32 R0, R2, 0x1f, RZ ;  /* 0x0000001f02007819 */ /* 0x000fce00000006ff */
.L_x_254:
[----:B--2---:R2:W3:Y:S02]  /*8b60*/  SYNCS.PHASECHK.TRANS64.TRYWAIT P0, [R5+URZ], R0 ;  /* 0x00000000050075a7 */ /* 0x0044e4000800017f */
[----:B---3--:R-:W-:Y:S05]  /*8b70*/  @!P0 NANOSLEEP.SYNCS 0x989680 ;  /* 0x009896800000895d */ /* 0x008fea0003900000 */
[----:B------:R-:W3:Y:S02]  /*8b80*/  @!P0 SYNCS.PHASECHK.TRANS64 P0, [R5+URZ], R0 ;  /* 0x00000000050085a7 */ /* 0x000ee4000800007f */
[----:B---3--:R-:W-:Y:S05]  /*8b90*/  @!P0 BRA `(.L_x_254) ;  /* 0xfffffffc00f08947 */ /* 0x008fea000383ffff */
.L_x_248:
[----:B------:R-:W-:Y:S05]  /*8ba0*/  BSYNC B0 ;  /* 0x0000000000007941 */ /* 0x000fea0003800000 */
.L_x_247:
[----:B------:R-:W-:Y:S05]  /*8bb0*/  EXIT ;  /* 0x000000000000794d */ /* 0x000fea0003800000 */
.L_x_21:
[----:B-1----:R1:W2:Y:S02]  /*8bc0*/  SYNCS.PHASECHK.TRANS64.TRYWAIT P1, [R3+URZ], R0 ;  /* 0x00000000030075a7 */ /* 0x0022a4000802017f */
[----:B--2---:R-:W-:Y:S05]  /*8bd0*/  @!P1 NANOSLEEP.SYNCS 0x989680 ;  /* 0x009896800000995d */ /* 0x004fea0003900000 */
[----:B------:R-:W2:Y:S02]  /*8be0*/  @!P1 SYNCS.PHASECHK.TRANS64 P1, [R3+URZ], R0 ;  /* 0x00000000030095a7 */ /* 0x000ea4000802007f */
[----:B--2---:R-:W-:Y:S05]  /*8bf0*/  @!P1 BRA `(.L_x_21) ;  /* 0xfffffffc00f09947 */ /* 0x004fea000383ffff */
[----:B------:R-:W-:Y:S05]  /*8c00*/  BRA `(.L_x_20) ;  /* 0xffffff8800e07947 */ /* 0x000fea000383ffff */
.L_x_26:
[----:B-1----:R1:W2:Y:S02]  /*8c10*/  SYNCS.PHASECHK.TRANS64.TRYWAIT P1, [R5+URZ], R4 ;  /* 0x00000004050075a7 */ /* 0x0022a4000802017f */
[----:B--2---:R-:W-:Y:S05]  /*8c20*/  @!P1 NANOSLEEP.SYNCS 0x989680 ;  /* 0x009896800000995d */ /* 0x004fea0003900000 */
[----:B------:R-:W2:Y:S02]  /*8c30*/  @!P1 SYNCS.PHASECHK.TRANS64 P1, [R5+URZ], R4 ;  /* 0x00000004050095a7 */ /* 0x000ea4000802007f */
[----:B--2---:R-:W-:Y:S05]  /*8c40*/  @!P1 BRA `(.L_x_26) ;  /* 0xfffffffc00f09947 */ /* 0x004fea000383ffff */
[----:B------:R-:W-:Y:S05]  /*8c50*/  BRA `(.L_x_25) ;  /* 0xffffff90000c7947 */ /* 0x000fea000383ffff */
.L_x_235:
[----:B------:R-:W-:Y:S01]  /*8c60*/  BSSY B1, `(.L_x_255) ;  /* 0x0000006000017945 */ /* 0x000fe20003800000 */
[----:B------:R-:W-:-:S07]  /*8c70*/  IMAD.MOV.U32 R15, RZ, RZ, -0x1 ;  /* 0xffffffffff0f7424 */ /* 0x000fce00078e00ff */
[----:B------:R-:W-:Y:S05]  /*8c80*/  WARPSYNC.COLLECTIVE R15, `(.L_x_256) ;  /* 0x000000000f0c7348 */ /* 0x000fea0003c00000 */
[----:B------:R-:W-:Y:S02]  /*8c90*/  ELECT P6, UR62, PT ;  /* 0x00000000003e782f */ /* 0x000fe400038c0000 */
[----:B------:R-:W-:Y:S01]  /*8ca0*/  MOV R14, UR62 ;  /* 0x0000003e000e7c02 */ /* 0x000fe20008000f00 */
[----:B------:R-:W-:Y:S10]  /*8cb0*/  ENDCOLLECTIVE ;  /* 0x000000000000791b */ /* 0x000ff40003800000 */
.L_x_256:
[----:B------:R-:W-:Y:S05]  /*8cc0*/  BSYNC B1 ;  /* 0x0000000000017941 */ /* 0x000fea0003800000 */
.L_x_255:
[----:B------:R-:W-:Y:S05]  /*8cd0*/  BRA `(.L_x_257) ;  /* 0xfffffff000187947 */ /* 0x000fea000383ffff */
.L_x_238:
[----:B-1----:R1:W2:Y:S02]  /*8ce0*/  SYNCS.PHASECHK.TRANS64.TRYWAIT P0, [R23+URZ+0x28], R14 ;  /* 0x0000280e170075a7 */ /* 0x0022a4000800017f */
[----:B--2---:R-:W-:Y:S05]  /*8cf0*/  @!P0 NANOSLEEP.SYNCS 0x989680 ;  /* 0x009896800000895d */ /* 0x004fea0003900000 */
[----:B------:R-:W2:Y:S02]  /*8d00*/  @!P0 SYNCS.PHASECHK.TRANS64 P0, [R23+URZ+0x28], R14 ;  /* 0x0000280e170085a7 */ /* 0x000ea4000800007f */
[----:B--2---:R-:W-:Y:S05]  /*8d10*/  @!P0 BRA `(.L_x_238) ;  /* 0xfffffffc00f08947 */ /* 0x004fea000383ffff */
[----:B------:R-:W-:Y:S05]  /*8d20*/  BRA `(.L_x_258) ;  /* 0xfffffff000547947 */ /* 0x000fea000383ffff */
.L_x_246:
[----:B------:R-:W-:Y:S01]  /*8d30*/  BSSY B0, `(.L_x_259) ;  /* 0x0000006000007945 */ /* 0x000fe20003800000 */
[----:B------:R-:W-:-:S07]  /*8d40*/  IMAD.MOV.U32 R15, RZ, RZ, -0x1 ;  /* 0xffffffffff0f7424 */ /* 0x000fce00078e00ff */
[----:B------:R-:W-:Y:S05]  /*8d50*/  WARPSYNC.COLLECTIVE R15, `(.L_x_260) ;  /* 0x000000000f0c7348 */ /* 0x000fea0003c00000 */
[----:B------:R-:W-:Y:S02]  /*8d60*/  ELECT P6, UR62, PT ;  /* 0x00000000003e782f */ /* 0x000fe400038c0000 */
[----:B------:R-:W-:Y:S01]  /*8d70*/  MOV R14, UR62 ;  /* 0x0000003e000e7c02 */ /* 0x000fe20008000f00 */
[----:B------:R-:W-:Y:S10]  /*8d80*/  ENDCOLLECTIVE ;  /* 0x000000000000791b */ /* 0x000ff40003800000 */
.L_x_260:
[----:B------:R-:W-:Y:S05]  /*8d90*/  BSYNC B0 ;  /* 0x0000000000007941 */ /* 0x000fea0003800000 */
.L_x_259:
[----:B------:R-:W-:Y:S05]  /*8da0*/  BRA `(.L_x_261) ;  /* 0xfffffff800ac7947 */ /* 0x000fea000383ffff */
.L_x_250:
[----:B0-----:R0:W1:Y:S02]  /*8db0*/  SYNCS.PHASECHK.TRANS64.TRYWAIT P0, [R7+URZ], R2 ;  /* 0x00000002070075a7 */ /* 0x001064000800017f */
[----:B-1----:R-:W-:Y:S05]  /*8dc0*/  @!P0 NANOSLEEP.SYNCS 0x989680 ;  /* 0x009896800000895d */ /* 0x002fea0003900000 */
[----:B------:R-:W1:Y:S02]  /*8dd0*/  @!P0 SYNCS.PHASECHK.TRANS64 P0, [R7+URZ], R2 ;  /* 0x00000002070085a7 */ /* 0x000e64000800007f */
[----:B-1----:R-:W-:Y:S05]  /*8de0*/  @!P0 BRA `(.L_x_250) ;  /* 0xfffffffc00f08947 */ /* 0x002fea000383ffff */
[----:B------:R-:W-:Y:S05]  /*8df0*/  BRA `(.L_x_262) ;  /* 0xfffffff800ec7947 */ /* 0x000fea000383ffff */
.L_x_251:
[----:B0-----:R0:W1:Y:S02]  /*8e00*/  SYNCS.PHASECHK.TRANS64.TRYWAIT P0, [R6+URZ], R3 ;  /* 0x00000003060075a7 */ /* 0x001064000800017f */
[----:B-1----:R-:W-:Y:S05]  /*8e10*/  @!P0 NANOSLEEP.SYNCS 0x989680 ;  /* 0x009896800000895d */ /* 0x002fea0003900000 */
[----:B------:R-:W1:Y:S02]  /*8e20*/  @!P0 SYNCS.PHASECHK.TRANS64 P0, [R6+URZ], R3 ;  /* 0x00000003060085a7 */ /* 0x000e64000800007f */
[----:B-1----:R-:W-:Y:S05]  /*8e30*/  @!P0 BRA `(.L_x_251) ;  /* 0xfffffffc00f08947 */ /* 0x002fea000383ffff */
[----:B------:R-:W-:Y:S05]  /*8e40*/  BRA `(.L_x_263) ;  /* 0xfffffff800fc7947 */ /* 0x000fea000383ffff */
.L_x_252:
[----:B0-----:R0:W1:Y:S02]  /*8e50*/  SYNCS.PHASECHK.TRANS64.TRYWAIT P0, [R7+URZ], R4 ;  /* 0x00000004070075a7 */ /* 0x001064000800017f */
[----:B-1----:R-:W-:Y:S05]  /*8e60*/  @!P0 NANOSLEEP.SYNCS 0x989680 ;  /* 0x009896800000895d */ /* 0x002fea0003900000 */
[----:B------:R-:W1:Y:S02]  /*8e70*/  @!P0 SYNCS.PHASECHK.TRANS64 P0, [R7+URZ], R4 ;  /* 0x00000004070085a7 */ /* 0x000e64000800007f */
[----:B-1----:R-:W-:Y:S05]  /*8e80*/  @!P0 BRA `(.L_x_252) ;  /* 0xfffffffc00f08947 */ /* 0x002fea000383ffff */
[----:B------:R-:W-:Y:S05]  /*8e90*/  BRA `(.L_x_264) ;  /* 0xfffffffc000c7947 */ /* 0x000fea000383ffff */
.L_x_253:
[----:B-1----:R1:W2:Y:S02]  /*8ea0*/  SYNCS.PHASECHK.TRANS64.TRYWAIT P0, [R6+URZ], R3 ;  /* 0x00000003060075a7 */ /* 0x0022a4000800017f */
[----:B--2---:R-:W-:Y:S05]  /*8eb0*/  @!P0 NANOSLEEP.SYNCS 0x989680 ;  /* 0x009896800000895d */ /* 0x004fea0003900000 */
[----:B------:R-:W2:Y:S02]  /*8ec0*/  @!P0 SYNCS.PHASECHK.TRANS64 P0, [R6+URZ], R3 ;  /* 0x00000003060085a7 */ /* 0x000ea4000800007f */
[----:B--2---:R-:W-:Y:S05]  /*8ed0*/  @!P0 BRA `(.L_x_253) ;  /* 0xfffffffc00f08947 */ /* 0x004fea000383ffff */
[----:B------:R-:W-:Y:S05]  /*8ee0*/  BRA `(.L_x_265) ;  /* 0xfffffffc00147947 */ /* 0x000fea000383ffff */
.L_x_266:
[----:B------:R-:W-:-:S00]  /*8ef0*/  BRA `(.L_x_266) ;  /* 0xfffffffc00fc7947 */ /* 0x000fc0000383ffff */
[----:B------:R-:W-:-:S00]  /*8f00*/  NOP ;  /* 0x0000000000007918 */ /* 0x000fc00000000000 */
[----:B------:R-:W-:-:S00]  /*8f10*/  NOP ;  /* 0x0000000000007918 */ /* 0x000fc00000000000 */
[----:B------:R-:W-:-:S00]  /*8f20*/  NOP ;  /* 0x0000000000007918 */ /* 0x000fc00000000000 */
[----:B------:R-:W-:-:S00]  /*8f30*/  NOP ;  /* 0x0000000000007918 */ /* 0x000fc00000000000 */
[----:B------:R-:W-:-:S00]  /*8f40*/  NOP ;  /* 0x0000000000007918 */ /* 0x000fc00000000000 */
[----:B------:R-:W-:-:S00]  /*8f50*/  NOP ;  /* 0x0000000000007918 */ /* 0x000fc00000000000 */
[----:B------:R-:W-:-:S00]  /*8f60*/  NOP ;  /* 0x0000000000007918 */ /* 0x000fc00000000000 */
[----:B------:R-:W-:-:S00]  /*8f70*/  NOP ;  /* 0x0000000000007918 */ /* 0x000fc00000000000 */
.L_x_267:


//--------------------- .nv.global.init           --------------------------
	.section	.nv.global.init,"aw",@progbits
.nv.global.init:
	.type		$str$22,@object
	.size		$str$22,($str$23 - $str$22)
$str$22:
        /*0000*/ 	.byte	0x6b, 0x5f, 0x74, 0x69, 0x6c, 0x65, 0x5f, 0x63, 0x6f, 0x75, 0x6e, 0x74, 0x20, 0x3e, 0x3d, 0x20
        /*0010*/ 	.byte	0x31, 0x00
	.type		$str$23,@object
	.size		$str$23,(__unnamed_1 - $str$23)
$str$23:
        /*0012*/ 	.byte	0x2f, 0x74, 0x6d, 0x70, 0x2f, 0x63, 0x75, 0x74, 0x6c, 0x61, 0x73, 0x73, 0x5f, 0x73, 0x77, 0x65
        /*0022*/ 	.byte	0x65, 0x70, 0x5f, 0x73, 0x72, 0x63, 0x2f, 0x69, 0x6e, 0x63, 0x6c, 0x75, 0x64, 0x65, 0x2f, 0x63
        /*0032*/ 	.byte	0x75, 0x74, 0x6c, 0x61, 0x73, 0x73, 0x2f, 0x67, 0x65, 0x6d, 0x6d, 0x2f, 0x63, 0x6f, 0x6c, 0x6c
        /*0042*/ 	.byte	0x65, 0x63, 0x74, 0x69, 0x76, 0x65, 0x2f, 0x73, 0x6d, 0x39, 0x30, 0x5f, 0x6d, 0x6d, 0x61, 0x5f
        /*0052*/ 	.byte	0x74, 0x6d, 0x61, 0x5f, 0x67, 0x6d, 0x6d, 0x61, 0x5f, 0x73, 0x73, 0x5f, 0x77, 0x61, 0x72, 0x70
        /*0062*/ 	.byte	0x73, 0x70, 0x65, 0x63, 0x69, 0x61, 0x6c, 0x69, 0x7a, 0x65, 0x64, 0x2e, 0x68, 0x70, 0x70, 0x00
	.type		__unnamed_1,@object
	.size		__unnamed_1,(.L_0 - __unnamed_1)
__unnamed_1:
        /*0072*/ 	.byte	0x76, 0x6f, 0x69, 0x64, 0x20, 0x63, 0x75, 0x74, 0x6c, 0x61, 0x73, 0x73, 0x3a, 0x3a, 0x67, 0x65
        /* <DEDUP_REMOVED lines=172> */
        /*0b42*/ 	.byte	0x65, 0x3a, 0x3a, 0x69, 0x64, 0x65, 0x6e, 0x74, 0x69, 0x74, 0x79, 0x5d, 0x00
.L_0:


//--------------------- .nv.shared._ZN7cutlass13device_kernelINS_4gemm6kernel13GemmUniversalIN4cute5tupleIJiiiiEEENS1_10collective13CollectiveMmaINS1_34MainloopSm90TmaGmmaWarpSpecializedILi5ENS5_IJNS4_1CILi2EEENSA_ILi1EEESC_EEENS1_35KernelTmaWarpSpecializedCooperativeEEENS5_IJNSA_ILi256EEENSA_ILi96EEENSA_ILi128EEEEEEaNS5_IJlSC_lEEEaSK_NS4_8TiledMMAINS4_8MMA_AtomIJNS4_4SM904GMMA26MMA_64x96x32_S32S8S8_SS_TNEEEENS4_6LayoutISD_NS5_IJSC_NSA_ILi0EEESS_EEEEENS5_IJNS4_10UnderscoreESV_SV_EEEEENS4_13SM90_TMA_LOADENS4_14ComposedLayoutINS4_7SwizzleILi3ELi4ELi3EEENS4_18smem_ptr_flag_bitsILi8EEENSR_INS5_IJNSA_ILi8EEESI_EEENS5_IJSI_SC_EEEEEEEvNS4_8identityENS4_23SM90_TMA_LOAD_MULTICASTES18_vS19_EENS_8epilogue10collective6detail29Sm90TmaWarpSpecializedAdapterINS1D_15DefaultEpilogueIaSK_SK_NS1C_6thread17LinearCombinationIaLi1EiiLNS1H_9ScaleType4KindE0ELNS_15FloatRoundStyleE2EaEENS1_15EpilogueDefaultEEEEEvvEEEEvNT_6ParamsE --------------------------
	.section	.nv.shared._ZN7cutlass13device_kernelINS_4gemm6kernel13GemmUniversalIN4cute5tupleIJiiiiEEENS1_10collective13CollectiveMmaINS1_34MainloopSm90TmaGmmaWarpSpecializedILi5ENS5_IJNS4_1CILi2EEENSA_ILi1EEESC_EEENS1_35KernelTmaWarpSpecializedCooperativeEEENS5_IJNSA_ILi256EEENSA_ILi96EEENSA_ILi128EEEEEEaNS5_IJlSC_lEEEaSK_NS4_8TiledMMAINS4_8MMA_AtomIJNS4_4SM904GMMA26MMA_64x96x32_S32S8S8_SS_TNEEEENS4_6LayoutISD_NS5_IJSC_NSA_ILi0EEESS_EEEEENS5_IJNS4_10UnderscoreESV_SV_EEEEENS4_13SM90_TMA_LOADENS4_14ComposedLayoutINS4_7SwizzleILi3ELi4ELi3EEENS4_18smem_ptr_flag_bitsILi8EEENSR_INS5_IJNSA_ILi8EEESI_EEENS5_IJSI_SC_EEEEEEEvNS4_8identityENS4_23SM90_TMA_LOAD_MULTICASTES18_vS19_EENS_8epilogue10collective6detail29Sm90TmaWarpSpecializedAdapterINS1D_15DefaultEpilogueIaSK_SK_NS1C_6thread17LinearCombinationIaLi1EiiLNS1H_9ScaleType4KindE0ELNS_15FloatRoundStyleE2EaEENS1_15EpilogueDefaultEEEEEvvEEEEvNT_6ParamsE,"aw",@nobits
	.sectionflags	@""
	.align	16
	.zero		1024


//--------------------- .nv.shared.reserved.0     --------------------------
	.section	.nv.shared.reserved.0,"aw",@nobits
	.weak		__nv_reservedSMEM_offset_0_alias
	.size		__nv_reservedSMEM_offset_0_alias, 0, 0
	.other		__nv_reservedSMEM_offset_0_alias,@"STO_CUDA_RESERVED_SHARED STV_DEFAULT"
__nv_reservedSMEM_offset_0_alias:
	.zero		0


//--------------------- .nv.global                --------------------------
	.section	.nv.global,"aw",@nobits
.nv.global:
	.type		_ZN40_INTERNAL_f84e2cc7_4_k_cu_6cf129bc_156254cute1_E,@object
	.size		_ZN40_INTERNAL_f84e2cc7_4_k_cu_6cf129bc_156254cute1_E,(_ZN40_INTERNAL_f84e2cc7_4_k_cu_6cf129bc_156254cuda3std3__45__cpo6cbeginE - _ZN40_INTERNAL_f84e2cc7_4_k_cu_6cf129bc_156254cute1_E)
_ZN40_INTERNAL_f84e2cc7_4_k_cu_6cf129bc_156254cute1_E:
	.zero		1
	.type		_ZN40_INTERNAL_f84e2cc7_4_k_cu_6cf129bc_156254cuda3std3__45__cpo6cbeginE,@object
	.size		_ZN40_INTERNAL_f84e2cc7_4_k_cu_6cf129bc_156254cuda3std3__45__cpo6cbeginE,(_ZN40_INTERNAL_f84e2cc7_4_k_cu_6cf129bc_156254cuda3std3__48in_placeE - _ZN40_INTERNAL_f84e2cc7_4_k_cu_6cf129bc_156254cuda3std3__45__cpo6cbeginE)
_ZN40_INTERNAL_f84e2cc7_4_k_cu_6cf129bc_156254cuda3std3__45__cpo6cbeginE:
	.zero		1
	.type		_ZN40_INTERNAL_f84e2cc7_4_k_cu_6cf129bc_156254cuda3std3__48in_placeE,@object
	.size		_ZN40_INTERNAL_f84e2cc7_4_k_cu_6cf129bc_156254cuda3std3__48in_placeE,(_ZN40_INTERNAL_f84e2cc7_4_k_cu_6cf129bc_156254cuda3std6ranges3__45__cpo9iter_moveE - _ZN40_INTERNAL_f84e2cc7_4_k_cu_6cf129bc_156254cuda3std3__48in_placeE)
_ZN40_INTERNAL_f84e2cc7_4_k_cu_6cf129bc_156254cuda3std3__48in_placeE:
	.zero		1
	.type		_ZN40_INTERNAL_f84e2cc7_4_k_cu_6cf129bc_156254cuda3std6ranges3__45__cpo9iter_moveE,@object
	.size		_ZN40_INTERNAL_f84e2cc7_4_k_cu_6cf129bc_156254cuda3std6ranges3__45__cpo9iter_moveE,(_ZN40_INTERNAL_f84e2cc7_4_k_cu_6cf129bc_156254cuda3std3__45__cpo5beginE - _ZN40_INTERNAL_f84e2cc7_4_k_cu_6cf129bc_156254cuda3std6ranges3__45__cpo9iter_moveE)
_ZN40_INTERNAL_f84e2cc7_4_k_cu_6cf129bc_156254cuda3std6ranges3__45__cpo9iter_moveE:
	.zero		1
	.type		_ZN40_INTERNAL_f84e2cc7_4_k_cu_6cf129bc_156254cuda3std3__45__cpo5beginE,@object
	.size		_ZN40_INTERNAL_f84e2cc7_4_k_cu_6cf129bc_156254cuda3std3__45__cpo5beginE,(_ZN40_INTERNAL_f84e2cc7_4_k_cu_6cf129bc_156254cuda3std3__442_GLOBAL__N__f84e2cc7_4_k_cu_6cf129bc_156256ignoreE - _ZN40_INTERNAL_f84e2cc7_4_k_cu_6cf129bc_156254cuda3std3__45__cpo5beginE)
_ZN40_INTERNAL_f84e2cc7_4_k_cu_6cf129bc_156254cuda3std3__45__cpo5beginE:
	.zero		1
	.type		_ZN40_INTERNAL_f84e2cc7_4_k_cu_6cf129bc_156254cuda3std3__442_GLOBAL__N__f84e2cc7_4_k_cu_6cf129bc_156256ignoreE,@object
	.size		_ZN40_INTERNAL_f84e2cc7_4_k_cu_6cf129bc_156254cuda3std3__442_GLOBAL__N__f84e2cc7_4_k_cu_6cf129bc_156256ignoreE,(_ZN40_INTERNAL_f84e2cc7_4_k_cu_6cf129bc_156254cute7productE - _ZN40_INTERNAL_f84e2cc7_4_k_cu_6cf129bc_156254cuda3std3__442_GLOBAL__N__f84e2cc7_4_k_cu_6cf129bc_156256ignoreE)
_ZN40_INTERNAL_f84e2cc7_4_k_cu_6cf129bc_156254cuda3std3__442_GLOBAL__N__f84e2cc7_4_k_cu_6cf129bc_156256ignoreE:
	.zero		1
	.type		_ZN40_INTERNAL_f84e2cc7_4_k_cu_6cf129bc_156254cute7productE,@object
	.size		_ZN40_INTERNAL_f84e2cc7_4_k_cu_6cf129bc_156254cute7productE,(_ZN40_INTERNAL_f84e2cc7_4_k_cu_6cf129bc_156254cuda3std3__45__cpo3endE - _ZN40_INTERNAL_f84e2cc7_4_k_cu_6cf129bc_156254cute7productE)
_ZN40_INTERNAL_f84e2cc7_4_k_cu_6cf129bc_156254cute7productE:
	.zero		1
	.type		_ZN40_INTERNAL_f84e2cc7_4_k_cu_6cf129bc_156254cuda3std3__45__cpo3endE,@object
	.size		_ZN40_INTERNAL_f84e2cc7_4_k_cu_6cf129bc_156254cuda3std3__45__cpo3endE,(_ZN40_INTERNAL_f84e2cc7_4_k_cu_6cf129bc_156254cuda3std3__419piecewise_constructE - _ZN40_INTERNAL_f84e2cc7_4_k_cu_6cf129bc_156254cuda3std3__45__cpo3endE)
_ZN40_INTERNAL_f84e2cc7_4_k_cu_6cf129bc_156254cuda3std3__45__cpo3endE:
	.zero		1
	.type		_ZN40_INTERNAL_f84e2cc7_4_k_cu_6cf129bc_156254cuda3std3__419piecewise_constructE,@object
	.size		_ZN40_INTERNAL_f84e2cc7_4_k_cu_6cf129bc_156254cuda3std3__419piecewise_constructE,(_ZN40_INTERNAL_f84e2cc7_4_k_cu_6cf129bc_156254cuda3std3__45__cpo4cendE - _ZN40_INTERNAL_f84e2cc7_4_k_cu_6cf129bc_156254cuda3std3__419piecewise_constructE)
_ZN40_INTERNAL_f84e2cc7_4_k_cu_6cf129bc_156254cuda3std3__419piecewise_constructE:
	.zero		1
	.type		_ZN40_INTERNAL_f84e2cc7_4_k_cu_6cf129bc_156254cuda3std3__45__cpo4cendE,@object
	.size		_ZN40_INTERNAL_f84e2cc7_4_k_cu_6cf129bc_156254cuda3std3__45__cpo4cendE,(_ZN40_INTERNAL_f84e2cc7_4_k_cu_6cf129bc_156254cuda3std6ranges3__45__cpo4swapE - _ZN40_INTERNAL_f84e2cc7_4_k_cu_6cf129bc_156254cuda3std3__45__cpo4cendE)
_ZN40_INTERNAL_f84e2cc7_4_k_cu_6cf129bc_156254cuda3std3__45__cpo4cendE:
	.zero		1
	.type		_ZN40_INTERNAL_f84e2cc7_4_k_cu_6cf129bc_156254cuda3std6ranges3__45__cpo4swapE,@object
	.size		_ZN40_INTERNAL_f84e2cc7_4_k_cu_6cf129bc_156254cuda3std6ranges3__45__cpo4swapE,(.L_8 - _ZN40_INTERNAL_f84e2cc7_4_k_cu_6cf129bc_156254cuda3std6ranges3__45__cpo4swapE)
_ZN40_INTERNAL_f84e2cc7_4_k_cu_6cf129bc_156254cuda3std6ranges3__45__cpo4swapE:
	.zero		1
.L_8:


//--------------------- .nv.constant0._ZN7cutlass13device_kernelINS_4gemm6kernel13GemmUniversalIN4cute5tupleIJiiiiEEENS1_10collective13CollectiveMmaINS1_34MainloopSm90TmaGmmaWarpSpecializedILi5ENS5_IJNS4_1CILi2EEENSA_ILi1EEESC_EEENS1_35KernelTmaWarpSpecializedCooperativeEEENS5_IJNSA_ILi256EEENSA_ILi96EEENSA_ILi128EEEEEEaNS5_IJlSC_lEEEaSK_NS4_8TiledMMAINS4_8MMA_AtomIJNS4_4SM904GMMA26MMA_64x96x32_S32S8S8_SS_TNEEEENS4_6LayoutISD_NS5_IJSC_NSA_ILi0EEESS_EEEEENS5_IJNS4_10UnderscoreESV_SV_EEEEENS4_13SM90_TMA_LOADENS4_14ComposedLayoutINS4_7SwizzleILi3ELi4ELi3EEENS4_18smem_ptr_flag_bitsILi8EEENSR_INS5_IJNSA_ILi8EEESI_EEENS5_IJSI_SC_EEEEEEEvNS4_8identityENS4_23SM90_TMA_LOAD_MULTICASTES18_vS19_EENS_8epilogue10collective6detail29Sm90TmaWarpSpecializedAdapterINS1D_15DefaultEpilogueIaSK_SK_NS1C_6thread17LinearCombinationIaLi1EiiLNS1H_9ScaleType4KindE0ELNS_15FloatRoundStyleE2EaEENS1_15EpilogueDefaultEEEEEvvEEEEvNT_6ParamsE --------------------------
	.section	.nv.constant0._ZN7cutlass13device_kernelINS_4gemm6kernel13GemmUniversalIN4cute5tupleIJiiiiEEENS1_10collective13CollectiveMmaINS1_34MainloopSm90TmaGmmaWarpSpecializedILi5ENS5_IJNS4_1CILi2EEENSA_ILi1EEESC_EEENS1_35KernelTmaWarpSpecializedCooperativeEEENS5_IJNSA_ILi256EEENSA_ILi96EEENSA_ILi128EEEEEEaNS5_IJlSC_lEEEaSK_NS4_8TiledMMAINS4_8MMA_AtomIJNS4_4SM904GMMA26MMA_64x96x32_S32S8S8_SS_TNEEEENS4_6LayoutISD_NS5_IJSC_NSA_ILi0EEESS_EEEEENS5_IJNS4_10UnderscoreESV_SV_EEEEENS4_13SM90_TMA_LOADENS4_14ComposedLayoutINS4_7SwizzleILi3ELi4ELi3EEENS4_18smem_ptr_flag_bitsILi8EEENSR_INS5_IJNSA_ILi8EEESI_EEENS5_IJSI_SC_EEEEEEEvNS4_8identityENS4_23SM90_TMA_LOAD_MULTICASTES18_vS19_EENS_8epilogue10collective6detail29Sm90TmaWarpSpecializedAdapterINS1D_15DefaultEpilogueIaSK_SK_NS1C_6thread17LinearCombinationIaLi1EiiLNS1H_9ScaleType4KindE0ELNS_15FloatRoundStyleE2EaEENS1_15EpilogueDefaultEEEEEvvEEEEvNT_6ParamsE,"a",@progbits
	.sectionflags	@""
	.align	4
.nv.constant0._ZN7cutlass13device_kernelINS_4gemm6kernel13GemmUniversalIN4cute5tupleIJiiiiEEENS1_10collective13CollectiveMmaINS1_34MainloopSm90TmaGmmaWarpSpecializedILi5ENS5_IJNS4_1CILi2EEENSA_ILi1EEESC_EEENS1_35KernelTmaWarpSpecializedCooperativeEEENS5_IJNSA_ILi256EEENSA_ILi96EEENSA_ILi128EEEEEEaNS5_IJlSC_lEEEaSK_NS4_8TiledMMAINS4_8MMA_AtomIJNS4_4SM904GMMA26MMA_64x96x32_S32S8S8_SS_TNEEEENS4_6LayoutISD_NS5_IJSC_NSA_ILi0EEESS_EEEEENS5_IJNS4_10UnderscoreESV_SV_EEEEENS4_13SM90_TMA_LOADENS4_14ComposedLayoutINS4_7SwizzleILi3ELi4ELi3EEENS4_18smem_ptr_flag_bitsILi8EEENSR_INS5_IJNSA_ILi8EEESI_EEENS5_IJSI_SC_EEEEEEEvNS4_8identityENS4_23SM90_TMA_LOAD_MULTICASTES18_vS19_EENS_8epilogue10collective6detail29Sm90TmaWarpSpecializedAdapterINS1D_15DefaultEpilogueIaSK_SK_NS1C_6thread17LinearCombinationIaLi1EiiLNS1H_9ScaleType4KindE0ELNS_15FloatRoundStyleE2EaEENS1_15EpilogueDefaultEEEEEvvEEEEvNT_6ParamsE:
	.zero		1664


//--------------------- SYMBOLS --------------------------

	.type		.nv.reservedSmem.offset0,@object
	.size		.nv.reservedSmem.offset0,0x4
	.type		__assertfail,@function
